	.target	sm_90a

	.elftype	@"ET_EXEC"


//--------------------- .note.nv.tkinfo           --------------------------
	.section	.note.nv.tkinfo,"",@"SHT_NOTE"
	.sectionflags	@"SHF_NOTE_NV_TKINFO"
	.tkinfo
        /*0018*/ 	.word	0x00000002
        /*0030*/ 	.string	""
        /*0030*/ 	.string	"ptxas"
        /*0030*/ 	.string	"Cuda compilation tools, release 13.0, V13.0.88"
        /*0030*/ 	.string	"Build cuda_13.0.r13.0/compiler.36424714_0"
        /*0030*/ 	.string	"-arch sm_90a -m 64 "



//--------------------- .note.nv.cuinfo           --------------------------
	.section	.note.nv.cuinfo,"",@"SHT_NOTE"
	.sectionflags	@"SHF_NOTE_NV_CUINFO"
        /*0018*/ 	.short	0x0002
        /*001a*/ 	.short	0x005a
        /*001c*/ 	.short	0x0082
	.zero		2


//--------------------- .nv.info                  --------------------------
	.section	.nv.info,"",@"SHT_CUDA_INFO"
	.align	4


	//----- nvinfo : EIATTR_REGCOUNT
	.align		4
        /*0000*/ 	.byte	0x04, 0x2f
        /*0002*/ 	.short	(.L_15 - .L_14)
	.align		4
.L_14:
        /*0004*/ 	.word	index@(_ZN7cutlass13device_kernelINS_4gemm6kernel13GemmUniversalIN4cute5tupleIJiiiiEEENS1_10collective13CollectiveMmaINS1_34MainloopSm90TmaGmmaWarpSpecializedILi18ENS5_IJNS4_1CILi2EEESB_NSA_ILi1EEEEEENS1_32KernelTmaWarpSpecializedPingpongEEENS5_IJNSA_ILi64EEENSA_ILi128EEESG_EEEaNS5_IJlSC_lEEEaSJ_NS4_8TiledMMAINS4_8MMA_AtomIJNS4_4SM904GMMA27MMA_64x128x32_S32S8S8_SS_TNEEEENS4_6LayoutINS5_IJSC_SC_SC_EEENS5_IJNSA_ILi0EEESS_SS_EEEEENS5_IJNS4_10UnderscoreESV_SV_EEEEENS4_23SM90_TMA_LOAD_MULTICASTENS4_14ComposedLayoutINS4_7SwizzleILi2ELi4ELi3EEENS4_18smem_ptr_flag_bitsILi8EEENSQ_INS5_IJNSA_ILi8EEESG_EEENS5_IJSG_SC_EEEEEEEvNS4_8identityESY_S18_vS19_EENS_8epilogue10collective6detail29Sm90TmaWarpSpecializedAdapterINS1C_15DefaultEpilogueIaSJ_SJ_NS1B_6thread17LinearCombinationIaLi1EiiLNS1G_9ScaleType4KindE0ELNS_15FloatRoundStyleE2EaEENS1_15EpilogueDefaultEEEEEvvEEEEvNT_6ParamsE)
        /*0008*/ 	.word	0x000000a8


	//----- nvinfo : EIATTR_FRAME_SIZE
	.align		4
.L_15:
        /*000c*/ 	.byte	0x04, 0x11
        /*000e*/ 	.short	(.L_17 - .L_16)
	.align		4
.L_16:
        /*0010*/ 	.word	index@(_ZN7cutlass13device_kernelINS_4gemm6kernel13GemmUniversalIN4cute5tupleIJiiiiEEENS1_10collective13CollectiveMmaINS1_34MainloopSm90TmaGmmaWarpSpecializedILi18ENS5_IJNS4_1CILi2EEESB_NSA_ILi1EEEEEENS1_32KernelTmaWarpSpecializedPingpongEEENS5_IJNSA_ILi64EEENSA_ILi128EEESG_EEEaNS5_IJlSC_lEEEaSJ_NS4_8TiledMMAINS4_8MMA_AtomIJNS4_4SM904GMMA27MMA_64x128x32_S32S8S8_SS_TNEEEENS4_6LayoutINS5_IJSC_SC_SC_EEENS5_IJNSA_ILi0EEESS_SS_EEEEENS5_IJNS4_10UnderscoreESV_SV_EEEEENS4_23SM90_TMA_LOAD_MULTICASTENS4_14ComposedLayoutINS4_7SwizzleILi2ELi4ELi3EEENS4_18smem_ptr_flag_bitsILi8EEENSQ_INS5_IJNSA_ILi8EEESG_EEENS5_IJSG_SC_EEEEEEEvNS4_8identityESY_S18_vS19_EENS_8epilogue10collective6detail29Sm90TmaWarpSpecializedAdapterINS1C_15DefaultEpilogueIaSJ_SJ_NS1B_6thread17LinearCombinationIaLi1EiiLNS1G_9ScaleType4KindE0ELNS_15FloatRoundStyleE2EaEENS1_15EpilogueDefaultEEEEEvvEEEEvNT_6ParamsE)
        /*0014*/ 	.word	0x00000008


	//----- nvinfo : EIATTR_MIN_STACK_SIZE
	.align		4
.L_17:
        /*0018*/ 	.byte	0x04, 0x12
        /*001a*/ 	.short	(.L_19 - .L_18)
	.align		4
.L_18:
        /*001c*/ 	.word	index@(_ZN7cutlass13device_kernelINS_4gemm6kernel13GemmUniversalIN4cute5tupleIJiiiiEEENS1_10collective13CollectiveMmaINS1_34MainloopSm90TmaGmmaWarpSpecializedILi18ENS5_IJNS4_1CILi2EEESB_NSA_ILi1EEEEEENS1_32KernelTmaWarpSpecializedPingpongEEENS5_IJNSA_ILi64EEENSA_ILi128EEESG_EEEaNS5_IJlSC_lEEEaSJ_NS4_8TiledMMAINS4_8MMA_AtomIJNS4_4SM904GMMA27MMA_64x128x32_S32S8S8_SS_TNEEEENS4_6LayoutINS5_IJSC_SC_SC_EEENS5_IJNSA_ILi0EEESS_SS_EEEEENS5_IJNS4_10UnderscoreESV_SV_EEEEENS4_23SM90_TMA_LOAD_MULTICASTENS4_14ComposedLayoutINS4_7SwizzleILi2ELi4ELi3EEENS4_18smem_ptr_flag_bitsILi8EEENSQ_INS5_IJNSA_ILi8EEESG_EEENS5_IJSG_SC_EEEEEEEvNS4_8identityESY_S18_vS19_EENS_8epilogue10collective6detail29Sm90TmaWarpSpecializedAdapterINS1C_15DefaultEpilogueIaSJ_SJ_NS1B_6thread17LinearCombinationIaLi1EiiLNS1G_9ScaleType4KindE0ELNS_15FloatRoundStyleE2EaEENS1_15EpilogueDefaultEEEEEvvEEEEvNT_6ParamsE)
        /*0020*/ 	.word	0x00000008
.L_19:


//--------------------- .nv.compat                --------------------------
	.section	.nv.compat,"",@"SHT_CUDA_COMPAT_INFO"
	.align	4
        /*0000*/ 	.byte	0x02, 0x09, 0x01, 0x00, 0x02, 0x02, 0x04, 0x00, 0x02, 0x05, 0x05, 0x00, 0x03, 0x07, 0x01, 0x01
        /*0010*/ 	.byte	0x02, 0x03, 0x01, 0x00, 0x02, 0x06, 0x01, 0x00, 0x04, 0x0b, 0x08, 0x00, 0x00, 0x00, 0x00, 0x00
        /*0020*/ 	.byte	0x00, 0x00, 0x00, 0x00


//--------------------- .nv.info._ZN7cutlass13device_kernelINS_4gemm6kernel13GemmUniversalIN4cute5tupleIJiiiiEEENS1_10collective13CollectiveMmaINS1_34MainloopSm90TmaGmmaWarpSpecializedILi18ENS5_IJNS4_1CILi2EEESB_NSA_ILi1EEEEEENS1_32KernelTmaWarpSpecializedPingpongEEENS5_IJNSA_ILi64EEENSA_ILi128EEESG_EEEaNS5_IJlSC_lEEEaSJ_NS4_8TiledMMAINS4_8MMA_AtomIJNS4_4SM904GMMA27MMA_64x128x32_S32S8S8_SS_TNEEEENS4_6LayoutINS5_IJSC_SC_SC_EEENS5_IJNSA_ILi0EEESS_SS_EEEEENS5_IJNS4_10UnderscoreESV_SV_EEEEENS4_23SM90_TMA_LOAD_MULTICASTENS4_14ComposedLayoutINS4_7SwizzleILi2ELi4ELi3EEENS4_18smem_ptr_flag_bitsILi8EEENSQ_INS5_IJNSA_ILi8EEESG_EEENS5_IJSG_SC_EEEEEEEvNS4_8identityESY_S18_vS19_EENS_8epilogue10collective6detail29Sm90TmaWarpSpecializedAdapterINS1C_15DefaultEpilogueIaSJ_SJ_NS1B_6thread17LinearCombinationIaLi1EiiLNS1G_9ScaleType4KindE0ELNS_15FloatRoundStyleE2EaEENS1_15EpilogueDefaultEEEEEvvEEEEvNT_6ParamsE --------------------------
	.section	.nv.info._ZN7cutlass13device_kernelINS_4gemm6kernel13GemmUniversalIN4cute5tupleIJiiiiEEENS1_10collective13CollectiveMmaINS1_34MainloopSm90TmaGmmaWarpSpecializedILi18ENS5_IJNS4_1CILi2EEESB_NSA_ILi1EEEEEENS1_32KernelTmaWarpSpecializedPingpongEEENS5_IJNSA_ILi64EEENSA_ILi128EEESG_EEEaNS5_IJlSC_lEEEaSJ_NS4_8TiledMMAINS4_8MMA_AtomIJNS4_4SM904GMMA27MMA_64x128x32_S32S8S8_SS_TNEEEENS4_6LayoutINS5_IJSC_SC_SC_EEENS5_IJNSA_ILi0EEESS_SS_EEEEENS5_IJNS4_10UnderscoreESV_SV_EEEEENS4_23SM90_TMA_LOAD_MULTICASTENS4_14ComposedLayoutINS4_7SwizzleILi2ELi4ELi3EEENS4_18smem_ptr_flag_bitsILi8EEENSQ_INS5_IJNSA_ILi8EEESG_EEENS5_IJSG_SC_EEEEEEEvNS4_8identityESY_S18_vS19_EENS_8epilogue10collective6detail29Sm90TmaWarpSpecializedAdapterINS1C_15DefaultEpilogueIaSJ_SJ_NS1B_6thread17LinearCombinationIaLi1EiiLNS1G_9ScaleType4KindE0ELNS_15FloatRoundStyleE2EaEENS1_15EpilogueDefaultEEEEEvvEEEEvNT_6ParamsE,"",@"SHT_CUDA_INFO"
	.sectionflags	@""
	.align	4


	//----- nvinfo : EIATTR_CUDA_API_VERSION
	.align		4
        /*0000*/ 	.byte	0x04, 0x37
        /*0002*/ 	.short	(.L_21 - .L_20)
.L_20:
        /*0004*/ 	.word	0x00000082


	//----- nvinfo : EIATTR_KPARAM_INFO
	.align		4
.L_21:
        /*0008*/ 	.byte	0x04, 0x17
        /*000a*/ 	.short	(.L_23 - .L_22)
.L_22:
        /*000c*/ 	.word	0x00000000
        /*0010*/ 	.short	0x0000
        /*0012*/ 	.short	0x0070
        /*0014*/ 	.byte	0x00, 0xf0, 0x01, 0x10


	//----- nvinfo : EIATTR_SPARSE_MMA_MASK
	.align		4
.L_23:
        /*0018*/ 	.byte	0x03, 0x50
        /*001a*/ 	.short	0x0000


	//----- nvinfo : EIATTR_MAXREG_COUNT
	.align		4
        /*001c*/ 	.byte	0x03, 0x1b
        /*001e*/ 	.short	0x00a8


	//----- nvinfo : EIATTR_NUM_BARRIERS
	.align		4
        /*0020*/ 	.byte	0x02, 0x4c
        /*0022*/ 	.byte	0x01
	.zero		1


	//----- nvinfo : EIATTR_EXTERNS
	.align		4
        /*0024*/ 	.byte	0x04, 0x0f
        /*0026*/ 	.short	(.L_25 - .L_24)


	//   ....[0]....
	.align		4
.L_24:
        /*0028*/ 	.word	index@(__assertfail)


	//----- nvinfo : EIATTR_ANNOTATIONS
	.align		4
.L_25:
        /*002c*/ 	.byte	0x04, 0x55
        /*002e*/ 	.short	(.L_27 - .L_26)


	//   ....[0]....
.L_26:
        /*0030*/ 	.word	0x00000001
        /*0034*/ 	.byte	0xa0, 0x0f, 0x00, 0x00, 0x01, 0x00, 0x00, 0x00, 0x90, 0x55, 0x00, 0x00, 0x01, 0x00, 0x00, 0x00
        /*0044*/ 	.byte	0x00, 0x63, 0x00, 0x00


	//----- nvinfo : EIATTR_MERCURY_ISA_VERSION
	.align		4
.L_27:
        /*0048*/ 	.byte	0x03, 0x5f
        /*004a*/ 	.short	0x0101


	//----- nvinfo : EIATTR_INT_WARP_WIDE_INSTR_OFFSETS
	.align		4
        /*004c*/ 	.byte	0x04, 0x31
        /*004e*/ 	.short	(.L_29 - .L_28)


	//   ....[0]....
.L_28:
        /*0050*/ 	.word	0x00000720


	//   ....[1]....
        /*0054*/ 	.word	0x00000750


	//   ....[2]....
        /*0058*/ 	.word	0x00000790


	//   ....[3]....
        /*005c*/ 	.word	0x000008c0


	//   ....[4]....
        /*0060*/ 	.word	0x000008d0


	//   ....[5]....
        /*0064*/ 	.word	0x000008e0


	//   ....[6]....
        /*0068*/ 	.word	0x00000980


	//   ....[7]....
        /*006c*/ 	.word	0x000009c0


	//   ....[8]....
        /*0070*/ 	.word	0x00002010


	//----- nvinfo : EIATTR_COOP_GROUP_MASK_REGIDS
	.align		4
.L_29:
        /*0074*/ 	.byte	0x04, 0x29
        /*0076*/ 	.short	(.L_31 - .L_30)


	//   ....[0]....
.L_30:
        /*0078*/ 	.word	0xffffffff


	//   ....[1]....
        /*007c*/ 	.word	0xffffffff


	//   ....[2]....
        /*0080*/ 	.word	0xffffffff


	//   ....[3]....
        /*0084*/ 	.word	0xffffffff


	//   ....[4]....
        /*0088*/ 	.word	0xffffffff


	//   ....[5]....
        /*008c*/ 	.word	0xffffffff


	//   ....[6]....
        /*0090*/ 	.word	0xffffffff


	//----- nvinfo : EIATTR_COOP_GROUP_INSTR_OFFSETS
	.align		4
.L_31:
        /*0094*/ 	.byte	0x04, 0x28
        /*0096*/ 	.short	(.L_33 - .L_32)


	//   ....[0]....
.L_32:
        /*0098*/ 	.word	0x00000070


	//   ....[1]....
        /*009c*/ 	.word	0x00000080


	//   ....[2]....
        /*00a0*/ 	.word	0x00000140


	//   ....[3]....
        /*00a4*/ 	.word	0x000004e0


	//   ....[4]....
        /*00a8*/ 	.word	0x00000520


	//   ....[5]....
        /*00ac*/ 	.word	0x00000900


	//   ....[6]....
        /*00b0*/ 	.word	0x00000b40


	//----- nvinfo : EIATTR_REG_RECONFIG
	.align		4
.L_33:
        /*00b4*/ 	.byte	0x01, 0x54
	.zero		2


	//----- nvinfo : EIATTR_SYSCALL_OFFSETS
	.align		4
        /*00b8*/ 	.byte	0x04, 0x46
        /*00ba*/ 	.short	(.L_35 - .L_34)


	//   ....[0]....
.L_34:
        /*00bc*/ 	.word	0x00001a40


	//----- nvinfo : EIATTR_MBARRIER_INSTR_OFFSETS
	.align		4
.L_35:
        /*00c0*/ 	.byte	0x04, 0x39
        /*00c2*/ 	.short	(.L_37 - .L_36)


	//   ....[0]....
.L_36:
        /*00c4*/ 	.word	0x00000280
        /*00c8*/ 	.word	0x000000ff
        /*00cc*/ 	.word	0x00000000
        /*00d0*/ 	.short	0x0100
        /*00d2*/ 	.byte	0x08
	.zero		1


	//   ....[1]....
        /*00d4*/ 	.word	0x00000290
        /*00d8*/ 	.word	0x000000ff
        /*00dc*/ 	.word	0x00000090
        /*00e0*/ 	.short	0x0100
        /*00e2*/ 	.byte	0x08
	.zero		1


	//   ....[2]....
        /*00e4*/ 	.word	0x000002a0
        /*00e8*/ 	.word	0x000000ff
        /*00ec*/ 	.word	0x00000008
        /*00f0*/ 	.short	0x0100
        /*00f2*/ 	.byte	0x08
	.zero		1


	//   ....[3]....
        /*00f4*/ 	.word	0x000002b0
        /*00f8*/ 	.word	0x000000ff
        /*00fc*/ 	.word	0x00000098
        /*0100*/ 	.short	0x0100
        /*0102*/ 	.byte	0x08
	.zero		1


	//   ....[4]....
        /*0104*/ 	.word	0x000002c0
        /*0108*/ 	.word	0x000000ff
        /*010c*/ 	.word	0x00000010
        /*0110*/ 	.short	0x0100
        /*0112*/ 	.byte	0x08
	.zero		1


	//   ....[5]....
        /*0114*/ 	.word	0x000002d0
        /*0118*/ 	.word	0x000000ff
        /*011c*/ 	.word	0x000000a0
        /*0120*/ 	.short	0x0100
        /*0122*/ 	.byte	0x08
	.zero		1


	//   ....[6]....
        /*0124*/ 	.word	0x000002e0
        /*0128*/ 	.word	0x000000ff
        /*012c*/ 	.word	0x00000018
        /*0130*/ 	.short	0x0100
        /*0132*/ 	.byte	0x08
	.zero		1


	//   ....[7]....
        /*0134*/ 	.word	0x000002f0
        /*0138*/ 	.word	0x000000ff
        /*013c*/ 	.word	0x000000a8
        /*0140*/ 	.short	0x0100
        /*0142*/ 	.byte	0x08
	.zero		1


	//   ....[8]....
        /*0144*/ 	.word	0x00000300
        /*0148*/ 	.word	0x000000ff
        /*014c*/ 	.word	0x00000020
        /*0150*/ 	.short	0x0100
        /*0152*/ 	.byte	0x08
	.zero		1


	//   ....[9]....
        /*0154*/ 	.word	0x00000310
        /*0158*/ 	.word	0x000000ff
        /*015c*/ 	.word	0x000000b0
        /*0160*/ 	.short	0x0100
        /*0162*/ 	.byte	0x08
	.zero		1


	//   ....[10]....
        /*0164*/ 	.word	0x00000320
        /*0168*/ 	.word	0x000000ff
        /*016c*/ 	.word	0x00000028
        /*0170*/ 	.short	0x0100
        /*0172*/ 	.byte	0x08
	.zero		1


	//   ....[11]....
        /*0174*/ 	.word	0x00000330
        /*0178*/ 	.word	0x000000ff
        /*017c*/ 	.word	0x000000b8
        /*0180*/ 	.short	0x0100
        /*0182*/ 	.byte	0x08
	.zero		1


	//   ....[12]....
        /*0184*/ 	.word	0x00000340
        /*0188*/ 	.word	0x000000ff
        /*018c*/ 	.word	0x00000030
        /*0190*/ 	.short	0x0100
        /*0192*/ 	.byte	0x08
	.zero		1


	//   ....[13]....
        /*0194*/ 	.word	0x00000350
        /*0198*/ 	.word	0x000000ff
        /*019c*/ 	.word	0x000000c0
        /*01a0*/ 	.short	0x0100
        /*01a2*/ 	.byte	0x08
	.zero		1


	//   ....[14]....
        /*01a4*/ 	.word	0x00000360
        /*01a8*/ 	.word	0x000000ff
        /*01ac*/ 	.word	0x00000038
        /*01b0*/ 	.short	0x0100
        /*01b2*/ 	.byte	0x08
	.zero		1


	//   ....[15]....
        /*01b4*/ 	.word	0x00000370
        /*01b8*/ 	.word	0x000000ff
        /*01bc*/ 	.word	0x000000c8
        /*01c0*/ 	.short	0x0100
        /*01c2*/ 	.byte	0x08
	.zero		1


	//   ....[16]....
        /*01c4*/ 	.word	0x00000380
        /*01c8*/ 	.word	0x000000ff
        /*01cc*/ 	.word	0x00000040
        /*01d0*/ 	.short	0x0100
        /*01d2*/ 	.byte	0x08
	.zero		1


	//   ....[17]....
        /*01d4*/ 	.word	0x00000390
        /*01d8*/ 	.word	0x000000ff
        /*01dc*/ 	.word	0x000000d0
        /*01e0*/ 	.short	0x0100
        /*01e2*/ 	.byte	0x08
	.zero		1


	//   ....[18]....
        /*01e4*/ 	.word	0x000003a0
        /*01e8*/ 	.word	0x000000ff
        /*01ec*/ 	.word	0x00000048
        /*01f0*/ 	.short	0x0100
        /*01f2*/ 	.byte	0x08
	.zero		1


	//   ....[19]....
        /*01f4*/ 	.word	0x000003b0
        /*01f8*/ 	.word	0x000000ff
        /*01fc*/ 	.word	0x000000d8
        /*0200*/ 	.short	0x0100
        /*0202*/ 	.byte	0x08
	.zero		1


	//   ....[20]....
        /*0204*/ 	.word	0x000003c0
        /*0208*/ 	.word	0x000000ff
        /*020c*/ 	.word	0x00000050
        /*0210*/ 	.short	0x0100
        /*0212*/ 	.byte	0x08
	.zero		1


	//   ....[21]....
        /*0214*/ 	.word	0x000003d0
        /*0218*/ 	.word	0x000000ff
        /*021c*/ 	.word	0x000000e0
        /*0220*/ 	.short	0x0100
        /*0222*/ 	.byte	0x08
	.zero		1


	//   ....[22]....
        /*0224*/ 	.word	0x000003e0
        /*0228*/ 	.word	0x000000ff
        /*022c*/ 	.word	0x00000058
        /*0230*/ 	.short	0x0100
        /*0232*/ 	.byte	0x08
	.zero		1


	//   ....[23]....
        /*0234*/ 	.word	0x000003f0
        /*0238*/ 	.word	0x000000ff
        /*023c*/ 	.word	0x000000e8
        /*0240*/ 	.short	0x0100
        /*0242*/ 	.byte	0x08
	.zero		1


	//   ....[24]....
        /*0244*/ 	.word	0x00000400
        /*0248*/ 	.word	0x000000ff
        /*024c*/ 	.word	0x00000060
        /*0250*/ 	.short	0x0100
        /*0252*/ 	.byte	0x08
	.zero		1


	//   ....[25]....
        /*0254*/ 	.word	0x00000410
        /*0258*/ 	.word	0x000000ff
        /*025c*/ 	.word	0x000000f0
        /*0260*/ 	.short	0x0100
        /*0262*/ 	.byte	0x08
	.zero		1


	//   ....[26]....
        /*0264*/ 	.word	0x00000420
        /*0268*/ 	.word	0x000000ff
        /*026c*/ 	.word	0x00000068
        /*0270*/ 	.short	0x0100
        /*0272*/ 	.byte	0x08
	.zero		1


	//   ....[27]....
        /*0274*/ 	.word	0x00000430
        /*0278*/ 	.word	0x000000ff
        /*027c*/ 	.word	0x000000f8
        /*0280*/ 	.short	0x0100
        /*0282*/ 	.byte	0x08
	.zero		1


	//   ....[28]....
        /*0284*/ 	.word	0x00000440
        /*0288*/ 	.word	0x000000ff
        /*028c*/ 	.word	0x00000070
        /*0290*/ 	.short	0x0100
        /*0292*/ 	.byte	0x08
	.zero		1


	//   ....[29]....
        /*0294*/ 	.word	0x00000450
        /*0298*/ 	.word	0x000000ff
        /*029c*/ 	.word	0x00000100
        /*02a0*/ 	.short	0x0100
        /*02a2*/ 	.byte	0x08
	.zero		1


	//   ....[30]....
        /*02a4*/ 	.word	0x00000460
        /*02a8*/ 	.word	0x000000ff
        /*02ac*/ 	.word	0x00000078
        /*02b0*/ 	.short	0x0100
        /*02b2*/ 	.byte	0x08
	.zero		1


	//   ....[31]....
        /*02b4*/ 	.word	0x00000470
        /*02b8*/ 	.word	0x000000ff
        /*02bc*/ 	.word	0x00000108
        /*02c0*/ 	.short	0x0100
        /*02c2*/ 	.byte	0x08
	.zero		1


	//   ....[32]....
        /*02c4*/ 	.word	0x00000480
        /*02c8*/ 	.word	0x000000ff
        /*02cc*/ 	.word	0x00000080
        /*02d0*/ 	.short	0x0100
        /*02d2*/ 	.byte	0x08
	.zero		1


	//   ....[33]....
        /*02d4*/ 	.word	0x00000490
        /*02d8*/ 	.word	0x000000ff
        /*02dc*/ 	.word	0x00000110
        /*02e0*/ 	.short	0x0100
        /*02e2*/ 	.byte	0x08
	.zero		1


	//   ....[34]....
        /*02e4*/ 	.word	0x000004a0
        /*02e8*/ 	.word	0x000000ff
        /*02ec*/ 	.word	0x00000088
        /*02f0*/ 	.short	0x0100
        /*02f2*/ 	.byte	0x08
	.zero		1


	//   ....[35]....
        /*02f4*/ 	.word	0x000004b0
        /*02f8*/ 	.word	0x000000ff
        /*02fc*/ 	.word	0x00000118
        /*0300*/ 	.short	0x0100
        /*0302*/ 	.byte	0x08
	.zero		1


	//   ....[36]....
        /*0304*/ 	.word	0x000009f0
        /*0308*/ 	.word	0x000000ff
        /*030c*/ 	.word	0x00000150
        /*0310*/ 	.short	0x0100
        /*0312*/ 	.byte	0x08
	.zero		1


	//   ....[37]....
        /*0314*/ 	.word	0x00000a80
        /*0318*/ 	.word	0x000000ff
        /*031c*/ 	.word	0x00000158
        /*0320*/ 	.short	0x0100
        /*0322*/ 	.byte	0x08
	.zero		1


	//   ....[38]....
        /*0324*/ 	.word	0x00000ac0
        /*0328*/ 	.word	0x000000ff
        /*032c*/ 	.word	0x00000130
        /*0330*/ 	.short	0x0100
        /*0332*/ 	.byte	0x09
	.zero		1


	//   ....[39]....
        /*0334*/ 	.word	0x00000ad0
        /*0338*/ 	.word	0x000000ff
        /*033c*/ 	.word	0x00000138
        /*0340*/ 	.short	0x0100
        /*0342*/ 	.byte	0x09
	.zero		1


	//   ....[40]....
        /*0344*/ 	.word	0x00000ae0
        /*0348*/ 	.word	0x000000ff
        /*034c*/ 	.word	0x00000140
        /*0350*/ 	.short	0x0100
        /*0352*/ 	.byte	0x09
	.zero		1


	//   ....[41]....
        /*0354*/ 	.word	0x00000af0
        /*0358*/ 	.word	0x000000ff
        /*035c*/ 	.word	0x00000148
        /*0360*/ 	.short	0x0100
        /*0362*/ 	.byte	0x09
	.zero		1


	//   ....[42]....
        /*0364*/ 	.word	0x00001920
        /*0368*/ 	.word	0x0000005f
        /*036c*/ 	.word	0x00000000
        /*0370*/ 	.short	0x010a
        /*0372*/ 	.byte	0x2a
	.zero		1


	//   ....[43]....
        /*0374*/ 	.word	0x00001ad0
        /*0378*/ 	.word	0x00000003
        /*037c*/ 	.word	0x00000000
        /*0380*/ 	.short	0x010a
        /*0382*/ 	.byte	0x3f
	.zero		1


	//   ....[44]....
        /*0384*/ 	.word	0x00001b10
        /*0388*/ 	.word	0x00000003
        /*038c*/ 	.word	0x00000000
        /*0390*/ 	.short	0x010a
        /*0392*/ 	.byte	0x3f
	.zero		1


	//   ....[45]....
        /*0394*/ 	.word	0x00001d10
        /*0398*/ 	.word	0x000000ff
        /*039c*/ 	.word	0x00000000
        /*03a0*/ 	.short	0x010a
        /*03a2*/ 	.byte	0x04
	.zero		1


	//   ....[46]....
        /*03a4*/ 	.word	0x00001d50
        /*03a8*/ 	.word	0x000000ff
        /*03ac*/ 	.word	0x00000000
        /*03b0*/ 	.short	0x010a
        /*03b2*/ 	.byte	0x04
	.zero		1


	//   ....[47]....
        /*03b4*/ 	.word	0x00001eb0
        /*03b8*/ 	.word	0x00000005
        /*03bc*/ 	.word	0x00000000
        /*03c0*/ 	.short	0x0101
        /*03c2*/ 	.byte	0x3f
	.zero		1


	//   ....[48]....
        /*03c4*/ 	.word	0x00001fb0
        /*03c8*/ 	.word	0x00000060
        /*03cc*/ 	.word	0x00000000
        /*03d0*/ 	.short	0x0101
        /*03d2*/ 	.byte	0x2f
	.zero		1


	//   ....[49]....
        /*03d4*/ 	.word	0x000020b0
        /*03d8*/ 	.word	0x00000003
        /*03dc*/ 	.word	0x00000000
        /*03e0*/ 	.short	0x0101
        /*03e2*/ 	.byte	0x3f
	.zero		1


	//   ....[50]....
        /*03e4*/ 	.word	0x00002170
        /*03e8*/ 	.word	0x0000005f
        /*03ec*/ 	.word	0x00000010
        /*03f0*/ 	.short	0x010a
        /*03f2*/ 	.byte	0x2a
	.zero		1


	//   ....[51]....
        /*03f4*/ 	.word	0x000055b0
        /*03f8*/ 	.word	0x00000062
        /*03fc*/ 	.word	0x00000000
        /*0400*/ 	.short	0x0101
        /*0402*/ 	.byte	0x2f
	.zero		1


	//   ....[52]....
        /*0404*/ 	.word	0x00006050
        /*0408*/ 	.word	0x0000000a
        /*040c*/ 	.word	0x00000090
        /*0410*/ 	.short	0x010a
        /*0412*/ 	.byte	0x3f
	.zero		1


	//   ....[53]....
        /*0414*/ 	.word	0x00006410
        /*0418*/ 	.word	0x00000005
        /*041c*/ 	.word	0x00000158
        /*0420*/ 	.short	0x0101
        /*0422*/ 	.byte	0x3f
	.zero		1


	//   ....[54]....
        /*0424*/ 	.word	0x00006b90
        /*0428*/ 	.word	0x00000009
        /*042c*/ 	.word	0x00000000
        /*0430*/ 	.short	0x010a
        /*0432*/ 	.byte	0x3f
	.zero		1


	//   ....[55]....
        /*0434*/ 	.word	0x00006c10
        /*0438*/ 	.word	0x00000008
        /*043c*/ 	.word	0x00000000
        /*0440*/ 	.short	0x010a
        /*0442*/ 	.byte	0x3f
	.zero		1


	//   ....[56]....
        /*0444*/ 	.word	0x00006ca0
        /*0448*/ 	.word	0x00000009
        /*044c*/ 	.word	0x00000000
        /*0450*/ 	.short	0x010a
        /*0452*/ 	.byte	0x3f
	.zero		1


	//   ....[57]....
        /*0454*/ 	.word	0x00006d30
        /*0458*/ 	.word	0x00000008
        /*045c*/ 	.word	0x00000000
        /*0460*/ 	.short	0x010a
        /*0462*/ 	.byte	0x3f
	.zero		1


	//   ....[58]....
        /*0464*/ 	.word	0x00006dc0
        /*0468*/ 	.word	0x00000009
        /*046c*/ 	.word	0x00000000
        /*0470*/ 	.short	0x010a
        /*0472*/ 	.byte	0x3f
	.zero		1


	//   ....[59]....
        /*0474*/ 	.word	0x00006e50
        /*0478*/ 	.word	0x00000008
        /*047c*/ 	.word	0x00000000
        /*0480*/ 	.short	0x010a
        /*0482*/ 	.byte	0x3f
	.zero		1


	//   ....[60]....
        /*0484*/ 	.word	0x00006ee0
        /*0488*/ 	.word	0x00000009
        /*048c*/ 	.word	0x00000000
        /*0490*/ 	.short	0x010a
        /*0492*/ 	.byte	0x3f
	.zero		1


	//   ....[61]....
        /*0494*/ 	.word	0x00006f70
        /*0498*/ 	.word	0x00000008
        /*049c*/ 	.word	0x00000000
        /*04a0*/ 	.short	0x010a
        /*04a2*/ 	.byte	0x3f
	.zero		1


	//   ....[62]....
        /*04a4*/ 	.word	0x00007000
        /*04a8*/ 	.word	0x00000009
        /*04ac*/ 	.word	0x00000000
        /*04b0*/ 	.short	0x010a
        /*04b2*/ 	.byte	0x3f
	.zero		1


	//   ....[63]....
        /*04b4*/ 	.word	0x00007090
        /*04b8*/ 	.word	0x00000008
        /*04bc*/ 	.word	0x00000000
        /*04c0*/ 	.short	0x010a
        /*04c2*/ 	.byte	0x3f
	.zero		1


	//   ....[64]....
        /*04c4*/ 	.word	0x00007120
        /*04c8*/ 	.word	0x00000009
        /*04cc*/ 	.word	0x00000000
        /*04d0*/ 	.short	0x010a
        /*04d2*/ 	.byte	0x3f
	.zero		1


	//   ....[65]....
        /*04d4*/ 	.word	0x000071b0
        /*04d8*/ 	.word	0x00000008
        /*04dc*/ 	.word	0x00000000
        /*04e0*/ 	.short	0x010a
        /*04e2*/ 	.byte	0x3f
	.zero		1


	//   ....[66]....
        /*04e4*/ 	.word	0x00007240
        /*04e8*/ 	.word	0x00000009
        /*04ec*/ 	.word	0x00000000
        /*04f0*/ 	.short	0x010a
        /*04f2*/ 	.byte	0x3f
	.zero		1


	//   ....[67]....
        /*04f4*/ 	.word	0x000072d0
        /*04f8*/ 	.word	0x00000008
        /*04fc*/ 	.word	0x00000000
        /*0500*/ 	.short	0x010a
        /*0502*/ 	.byte	0x3f
	.zero		1


	//   ....[68]....
        /*0504*/ 	.word	0x00007360
        /*0508*/ 	.word	0x00000009
        /*050c*/ 	.word	0x00000000
        /*0510*/ 	.short	0x010a
        /*0512*/ 	.byte	0x3f
	.zero		1


	//   ....[69]....
        /*0514*/ 	.word	0x000073f0
        /*0518*/ 	.word	0x00000008
        /*051c*/ 	.word	0x00000000
        /*0520*/ 	.short	0x010a
        /*0522*/ 	.byte	0x3f
	.zero		1


	//   ....[70]....
        /*0524*/ 	.word	0x00007480
        /*0528*/ 	.word	0x0000000b
        /*052c*/ 	.word	0x00000000
        /*0530*/ 	.short	0x010a
        /*0532*/ 	.byte	0x3f
	.zero		1


	//   ....[71]....
        /*0534*/ 	.word	0x00007510
        /*0538*/ 	.word	0x00000003
        /*053c*/ 	.word	0x00000000
        /*0540*/ 	.short	0x010a
        /*0542*/ 	.byte	0x3f
	.zero		1


	//   ....[72]....
        /*0544*/ 	.word	0x00007570
        /*0548*/ 	.word	0x00000061
        /*054c*/ 	.word	0x00000000
        /*0550*/ 	.short	0x010a
        /*0552*/ 	.byte	0x3f
	.zero		1


	//   ....[73]....
        /*0554*/ 	.word	0x000075c0
        /*0558*/ 	.word	0x00000003
        /*055c*/ 	.word	0x00000000
        /*0560*/ 	.short	0x010a
        /*0562*/ 	.byte	0x3f
	.zero		1


	//   ....[74]....
        /*0564*/ 	.word	0x00007620
        /*0568*/ 	.word	0x00000005
        /*056c*/ 	.word	0x00000000
        /*0570*/ 	.short	0x010a
        /*0572*/ 	.byte	0x3f
	.zero		1


	//   ....[75]....
        /*0574*/ 	.word	0x00007670
        /*0578*/ 	.word	0x00000061
        /*057c*/ 	.word	0x00000010
        /*0580*/ 	.short	0x010a
        /*0582*/ 	.byte	0x3f
	.zero		1


	//   ....[76]....
        /*0584*/ 	.word	0x00007740
        /*0588*/ 	.word	0x0000000a
        /*058c*/ 	.word	0x00000090
        /*0590*/ 	.short	0x010a
        /*0592*/ 	.byte	0x3f
	.zero		1


	//   ....[77]....
        /*0594*/ 	.word	0x00007810
        /*0598*/ 	.word	0x00000009
        /*059c*/ 	.word	0x00000000
        /*05a0*/ 	.short	0x010a
        /*05a2*/ 	.byte	0x3f
	.zero		1


	//   ....[78]....
        /*05a4*/ 	.word	0x00007860
        /*05a8*/ 	.word	0x00000008
        /*05ac*/ 	.word	0x00000000
        /*05b0*/ 	.short	0x010a
        /*05b2*/ 	.byte	0x3f
	.zero		1


	//   ....[79]....
        /*05b4*/ 	.word	0x000078b0
        /*05b8*/ 	.word	0x00000009
        /*05bc*/ 	.word	0x00000000
        /*05c0*/ 	.short	0x010a
        /*05c2*/ 	.byte	0x3f
	.zero		1


	//   ....[80]....
        /*05c4*/ 	.word	0x00007900
        /*05c8*/ 	.word	0x00000008
        /*05cc*/ 	.word	0x00000000
        /*05d0*/ 	.short	0x010a
        /*05d2*/ 	.byte	0x3f
	.zero		1


	//   ....[81]....
        /*05d4*/ 	.word	0x00007950
        /*05d8*/ 	.word	0x00000009
        /*05dc*/ 	.word	0x00000000
        /*05e0*/ 	.short	0x010a
        /*05e2*/ 	.byte	0x3f
	.zero		1


	//   ....[82]....
        /*05e4*/ 	.word	0x000079a0
        /*05e8*/ 	.word	0x00000008
        /*05ec*/ 	.word	0x00000000
        /*05f0*/ 	.short	0x010a
        /*05f2*/ 	.byte	0x3f
	.zero		1


	//   ....[83]....
        /*05f4*/ 	.word	0x000079f0
        /*05f8*/ 	.word	0x00000009
        /*05fc*/ 	.word	0x00000000
        /*0600*/ 	.short	0x010a
        /*0602*/ 	.byte	0x3f
	.zero		1


	//   ....[84]....
        /*0604*/ 	.word	0x00007a40
        /*0608*/ 	.word	0x00000008
        /*060c*/ 	.word	0x00000000
        /*0610*/ 	.short	0x010a
        /*0612*/ 	.byte	0x3f
	.zero		1


	//   ....[85]....
        /*0614*/ 	.word	0x00007a90
        /*0618*/ 	.word	0x00000009
        /*061c*/ 	.word	0x00000000
        /*0620*/ 	.short	0x010a
        /*0622*/ 	.byte	0x3f
	.zero		1


	//   ....[86]....
        /*0624*/ 	.word	0x00007ae0
        /*0628*/ 	.word	0x00000008
        /*062c*/ 	.word	0x00000000
        /*0630*/ 	.short	0x010a
        /*0632*/ 	.byte	0x3f
	.zero		1


	//   ....[87]....
        /*0634*/ 	.word	0x00007b30
        /*0638*/ 	.word	0x00000009
        /*063c*/ 	.word	0x00000000
        /*0640*/ 	.short	0x010a
        /*0642*/ 	.byte	0x3f
	.zero		1


	//   ....[88]....
        /*0644*/ 	.word	0x00007b80
        /*0648*/ 	.word	0x00000008
        /*064c*/ 	.word	0x00000000
        /*0650*/ 	.short	0x010a
        /*0652*/ 	.byte	0x3f
	.zero		1


	//   ....[89]....
        /*0654*/ 	.word	0x00007bd0
        /*0658*/ 	.word	0x00000009
        /*065c*/ 	.word	0x00000000
        /*0660*/ 	.short	0x010a
        /*0662*/ 	.byte	0x3f
	.zero		1


	//   ....[90]....
        /*0664*/ 	.word	0x00007c20
        /*0668*/ 	.word	0x00000008
        /*066c*/ 	.word	0x00000000
        /*0670*/ 	.short	0x010a
        /*0672*/ 	.byte	0x3f
	.zero		1


	//   ....[91]....
        /*0674*/ 	.word	0x00007c70
        /*0678*/ 	.word	0x00000009
        /*067c*/ 	.word	0x00000000
        /*0680*/ 	.short	0x010a
        /*0682*/ 	.byte	0x3f
	.zero		1


	//   ....[92]....
        /*0684*/ 	.word	0x00007cc0
        /*0688*/ 	.word	0x00000008
        /*068c*/ 	.word	0x00000000
        /*0690*/ 	.short	0x010a
        /*0692*/ 	.byte	0x3f
	.zero		1


	//   ....[93]....
        /*0694*/ 	.word	0x00007d10
        /*0698*/ 	.word	0x0000000b
        /*069c*/ 	.word	0x00000000
        /*06a0*/ 	.short	0x010a
        /*06a2*/ 	.byte	0x3f
	.zero		1


	//----- nvinfo : EIATTR_NUM_MBARRIERS
	.align		4
.L_37:
        /*06a4*/ 	.byte	0x03, 0x38
        /*06a6*/ 	.short	0x002a


	//----- nvinfo : EIATTR_EXIT_INSTR_OFFSETS
	.align		4
        /*06a8*/ 	.byte	0x04, 0x1c
        /*06aa*/ 	.short	(.L_39 - .L_38)


	//   ....[0]....
.L_38:
        /*06ac*/ 	.word	0x000015e0


	//   ....[1]....
        /*06b0*/ 	.word	0x00001640


	//   ....[2]....
        /*06b4*/ 	.word	0x00005c40


	//   ....[3]....
        /*06b8*/ 	.word	0x00005c70


	//   ....[4]....
        /*06bc*/ 	.word	0x00007560


	//----- nvinfo : EIATTR_MAX_THREADS
	.align		4
.L_39:
        /*06c0*/ 	.byte	0x04, 0x05
        /*06c2*/ 	.short	(.L_41 - .L_40)
.L_40:
        /*06c4*/ 	.word	0x00000180
        /*06c8*/ 	.word	0x00000001
        /*06cc*/ 	.word	0x00000001


	//----- nvinfo : EIATTR_CRS_STACK_SIZE
	.align		4
.L_41:
        /*06d0*/ 	.byte	0x04, 0x1e
        /*06d2*/ 	.short	(.L_43 - .L_42)
.L_42:
        /*06d4*/ 	.word	0x00000000


	//----- nvinfo : EIATTR_CBANK_PARAM_SIZE
	.align		4
.L_43:
        /*06d8*/ 	.byte	0x03, 0x19
        /*06da*/ 	.short	0x0470


	//----- nvinfo : EIATTR_PARAM_CBANK
	.align		4
        /*06dc*/ 	.byte	0x04, 0x0a
        /*06de*/ 	.short	(.L_45 - .L_44)
	.align		4
.L_44:
        /*06e0*/ 	.word	index@(.nv.constant0._ZN7cutlass13device_kernelINS_4gemm6kernel13GemmUniversalIN4cute5tupleIJiiiiEEENS1_10collective13CollectiveMmaINS1_34MainloopSm90TmaGmmaWarpSpecializedILi18ENS5_IJNS4_1CILi2EEESB_NSA_ILi1EEEEEENS1_32KernelTmaWarpSpecializedPingpongEEENS5_IJNSA_ILi64EEENSA_ILi128EEESG_EEEaNS5_IJlSC_lEEEaSJ_NS4_8TiledMMAINS4_8MMA_AtomIJNS4_4SM904GMMA27MMA_64x128x32_S32S8S8_SS_TNEEEENS4_6LayoutINS5_IJSC_SC_SC_EEENS5_IJNSA_ILi0EEESS_SS_EEEEENS5_IJNS4_10UnderscoreESV_SV_EEEEENS4_23SM90_TMA_LOAD_MULTICASTENS4_14ComposedLayoutINS4_7SwizzleILi2ELi4ELi3EEENS4_18smem_ptr_flag_bitsILi8EEENSQ_INS5_IJNSA_ILi8EEESG_EEENS5_IJSG_SC_EEEEEEEvNS4_8identityESY_S18_vS19_EENS_8epilogue10collective6detail29Sm90TmaWarpSpecializedAdapterINS1C_15DefaultEpilogueIaSJ_SJ_NS1B_6thread17LinearCombinationIaLi1EiiLNS1G_9ScaleType4KindE0ELNS_15FloatRoundStyleE2EaEENS1_15EpilogueDefaultEEEEEvvEEEEvNT_6ParamsE)
        /*06e4*/ 	.short	0x0210
        /*06e6*/ 	.short	0x0470


	//----- nvinfo : EIATTR_SW_WAR
	.align		4
.L_45:
        /*06e8*/ 	.byte	0x04, 0x36
        /*06ea*/ 	.short	(.L_47 - .L_46)
.L_46:
        /*06ec*/ 	.word	0x00000008
.L_47:


//--------------------- .nv.callgraph             --------------------------
	.section	.nv.callgraph,"",@"SHT_CUDA_CALLGRAPH"
	.align	4
	.sectionentsize	8
	.align		4
        /*0000*/ 	.word	0x00000000
	.align		4
        /*0004*/ 	.word	0xffffffff
	.align		4
        /*0008*/ 	.word	index@(_ZN7cutlass13device_kernelINS_4gemm6kernel13GemmUniversalIN4cute5tupleIJiiiiEEENS1_10collective13CollectiveMmaINS1_34MainloopSm90TmaGmmaWarpSpecializedILi18ENS5_IJNS4_1CILi2EEESB_NSA_ILi1EEEEEENS1_32KernelTmaWarpSpecializedPingpongEEENS5_IJNSA_ILi64EEENSA_ILi128EEESG_EEEaNS5_IJlSC_lEEEaSJ_NS4_8TiledMMAINS4_8MMA_AtomIJNS4_4SM904GMMA27MMA_64x128x32_S32S8S8_SS_TNEEEENS4_6LayoutINS5_IJSC_SC_SC_EEENS5_IJNSA_ILi0EEESS_SS_EEEEENS5_IJNS4_10UnderscoreESV_SV_EEEEENS4_23SM90_TMA_LOAD_MULTICASTENS4_14ComposedLayoutINS4_7SwizzleILi2ELi4ELi3EEENS4_18smem_ptr_flag_bitsILi8EEENSQ_INS5_IJNSA_ILi8EEESG_EEENS5_IJSG_SC_EEEEEEEvNS4_8identityESY_S18_vS19_EENS_8epilogue10collective6detail29Sm90TmaWarpSpecializedAdapterINS1C_15DefaultEpilogueIaSJ_SJ_NS1B_6thread17LinearCombinationIaLi1EiiLNS1G_9ScaleType4KindE0ELNS_15FloatRoundStyleE2EaEENS1_15EpilogueDefaultEEEEEvvEEEEvNT_6ParamsE)
	.align		4
        /*000c*/ 	.word	index@(__assertfail)
	.align		4
        /*0010*/ 	.word	0x00000000
	.align		4
        /*0014*/ 	.word	0xfffffffe
	.align		4
        /*0018*/ 	.word	0x00000000
	.align		4
        /*001c*/ 	.word	0xfffffffd
	.align		4
        /*0020*/ 	.word	0x00000000
	.align		4
        /*0024*/ 	.word	0xfffffffc


//--------------------- .nv.constant4             --------------------------
	.section	.nv.constant4,"a",@progbits
	.align	8
	.align		8
.nv.constant4:
        /*0000*/ 	.dword	__assertfail
	.align		8
        /*0008*/ 	.dword	__unnamed_1
	.align		8
        /*0010*/ 	.dword	_ZN39_INTERNAL_25257282_4_k_cu_994422fb_51194cuda3std3__45__cpo5beginE
	.align		8
        /*0018*/ 	.dword	_ZN39_INTERNAL_25257282_4_k_cu_994422fb_51194cuda3std3__45__cpo3endE
	.align		8
        /*0020*/ 	.dword	_ZN39_INTERNAL_25257282_4_k_cu_994422fb_51194cuda3std3__45__cpo6cbeginE
	.align		8
        /*0028*/ 	.dword	_ZN39_INTERNAL_25257282_4_k_cu_994422fb_51194cuda3std3__45__cpo4cendE
	.align		8
        /*0030*/ 	.dword	_ZN39_INTERNAL_25257282_4_k_cu_994422fb_51194cuda3std3__441_GLOBAL__N__25257282_4_k_cu_994422fb_51196ignoreE
	.align		8
        /*0038*/ 	.dword	_ZN39_INTERNAL_25257282_4_k_cu_994422fb_51194cuda3std3__419piecewise_constructE
	.align		8
        /*0040*/ 	.dword	_ZN39_INTERNAL_25257282_4_k_cu_994422fb_51194cuda3std3__48in_placeE
	.align		8
        /*0048*/ 	.dword	_ZN39_INTERNAL_25257282_4_k_cu_994422fb_51194cuda3std6ranges3__45__cpo4swapE
	.align		8
        /*0050*/ 	.dword	_ZN39_INTERNAL_25257282_4_k_cu_994422fb_51194cuda3std6ranges3__45__cpo9iter_moveE
	.align		8
        /*0058*/ 	.dword	_ZN39_INTERNAL_25257282_4_k_cu_994422fb_51194cute7productE
	.align		8
        /*0060*/ 	.dword	_ZN39_INTERNAL_25257282_4_k_cu_994422fb_51194cute1_E
	.align		8
        /*0068*/ 	.dword	$str$22
	.align		8
        /*0070*/ 	.dword	$str$23


//--------------------- .text._ZN7cutlass13device_kernelINS_4gemm6kernel13GemmUniversalIN4cute5tupleIJiiiiEEENS1_10collective13CollectiveMmaINS1_34MainloopSm90TmaGmmaWarpSpecializedILi18ENS5_IJNS4_1CILi2EEESB_NSA_ILi1EEEEEENS1_32KernelTmaWarpSpecializedPingpongEEENS5_IJNSA_ILi64EEENSA_ILi128EEESG_EEEaNS5_IJlSC_lEEEaSJ_NS4_8TiledMMAINS4_8MMA_AtomIJNS4_4SM904GMMA27MMA_64x128x32_S32S8S8_SS_TNEEEENS4_6LayoutINS5_IJSC_SC_SC_EEENS5_IJNSA_ILi0EEESS_SS_EEEEENS5_IJNS4_10UnderscoreESV_SV_EEEEENS4_23SM90_TMA_LOAD_MULTICASTENS4_14ComposedLayoutINS4_7SwizzleILi2ELi4ELi3EEENS4_18smem_ptr_flag_bitsILi8EEENSQ_INS5_IJNSA_ILi8EEESG_EEENS5_IJSG_SC_EEEEEEEvNS4_8identityESY_S18_vS19_EENS_8epilogue10collective6detail29Sm90TmaWarpSpecializedAdapterINS1C_15DefaultEpilogueIaSJ_SJ_NS1B_6thread17LinearCombinationIaLi1EiiLNS1G_9ScaleType4KindE0ELNS_15FloatRoundStyleE2EaEENS1_15EpilogueDefaultEEEEEvvEEEEvNT_6ParamsE --------------------------
	.section	.text._ZN7cutlass13device_kernelINS_4gemm6kernel13GemmUniversalIN4cute5tupleIJiiiiEEENS1_10collective13CollectiveMmaINS1_34MainloopSm90TmaGmmaWarpSpecializedILi18ENS5_IJNS4_1CILi2EEESB_NSA_ILi1EEEEEENS1_32KernelTmaWarpSpecializedPingpongEEENS5_IJNSA_ILi64EEENSA_ILi128EEESG_EEEaNS5_IJlSC_lEEEaSJ_NS4_8TiledMMAINS4_8MMA_AtomIJNS4_4SM904GMMA27MMA_64x128x32_S32S8S8_SS_TNEEEENS4_6LayoutINS5_IJSC_SC_SC_EEENS5_IJNSA_ILi0EEESS_SS_EEEEENS5_IJNS4_10UnderscoreESV_SV_EEEEENS4_23SM90_TMA_LOAD_MULTICASTENS4_14ComposedLayoutINS4_7SwizzleILi2ELi4ELi3EEENS4_18smem_ptr_flag_bitsILi8EEENSQ_INS5_IJNSA_ILi8EEESG_EEENS5_IJSG_SC_EEEEEEEvNS4_8identityESY_S18_vS19_EENS_8epilogue10collective6detail29Sm90TmaWarpSpecializedAdapterINS1C_15DefaultEpilogueIaSJ_SJ_NS1B_6thread17LinearCombinationIaLi1EiiLNS1G_9ScaleType4KindE0ELNS_15FloatRoundStyleE2EaEENS1_15EpilogueDefaultEEEEEvvEEEEvNT_6ParamsE,"ax",@progbits
	.align	128
.text._ZN7cutlass13device_kernelINS_4gemm6kernel13GemmUniversalIN4cute5tupleIJiiiiEEENS1_10collective13CollectiveMmaINS1_34MainloopSm90TmaGmmaWarpSpecializedILi18ENS5_IJNS4_1CILi2EEESB_NSA_ILi1EEEEEENS1_32KernelTmaWarpSpecializedPingpongEEENS5_IJNSA_ILi64EEENSA_ILi128EEESG_EEEaNS5_IJlSC_lEEEaSJ_NS4_8TiledMMAINS4_8MMA_AtomIJNS4_4SM904GMMA27MMA_64x128x32_S32S8S8_SS_TNEEEENS4_6LayoutINS5_IJSC_SC_SC_EEENS5_IJNSA_ILi0EEESS_SS_EEEEENS5_IJNS4_10UnderscoreESV_SV_EEEEENS4_23SM90_TMA_LOAD_MULTICASTENS4_14ComposedLayoutINS4_7SwizzleILi2ELi4ELi3EEENS4_18smem_ptr_flag_bitsILi8EEENSQ_INS5_IJNSA_ILi8EEESG_EEENS5_IJSG_SC_EEEEEEEvNS4_8identityESY_S18_vS19_EENS_8epilogue10collective6detail29Sm90TmaWarpSpecializedAdapterINS1C_15DefaultEpilogueIaSJ_SJ_NS1B_6thread17LinearCombinationIaLi1EiiLNS1G_9ScaleType4KindE0ELNS_15FloatRoundStyleE2EaEENS1_15EpilogueDefaultEEEEEvvEEEEvNT_6ParamsE:
        .type           _ZN7cutlass13device_kernelINS_4gemm6kernel13GemmUniversalIN4cute5tupleIJiiiiEEENS1_10collective13CollectiveMmaINS1_34MainloopSm90TmaGmmaWarpSpecializedILi18ENS5_IJNS4_1CILi2EEESB_NSA_ILi1EEEEEENS1_32KernelTmaWarpSpecializedPingpongEEENS5_IJNSA_ILi64EEENSA_ILi128EEESG_EEEaNS5_IJlSC_lEEEaSJ_NS4_8TiledMMAINS4_8MMA_AtomIJNS4_4SM904GMMA27MMA_64x128x32_S32S8S8_SS_TNEEEENS4_6LayoutINS5_IJSC_SC_SC_EEENS5_IJNSA_ILi0EEESS_SS_EEEEENS5_IJNS4_10UnderscoreESV_SV_EEEEENS4_23SM90_TMA_LOAD_MULTICASTENS4_14ComposedLayoutINS4_7SwizzleILi2ELi4ELi3EEENS4_18smem_ptr_flag_bitsILi8EEENSQ_INS5_IJNSA_ILi8EEESG_EEENS5_IJSG_SC_EEEEEEEvNS4_8identityESY_S18_vS19_EENS_8epilogue10collective6detail29Sm90TmaWarpSpecializedAdapterINS1C_15DefaultEpilogueIaSJ_SJ_NS1B_6thread17LinearCombinationIaLi1EiiLNS1G_9ScaleType4KindE0ELNS_15FloatRoundStyleE2EaEENS1_15EpilogueDefaultEEEEEvvEEEEvNT_6ParamsE,@function
        .size           _ZN7cutlass13device_kernelINS_4gemm6kernel13GemmUniversalIN4cute5tupleIJiiiiEEENS1_10collective13CollectiveMmaINS1_34MainloopSm90TmaGmmaWarpSpecializedILi18ENS5_IJNS4_1CILi2EEESB_NSA_ILi1EEEEEENS1_32KernelTmaWarpSpecializedPingpongEEENS5_IJNSA_ILi64EEENSA_ILi128EEESG_EEEaNS5_IJlSC_lEEEaSJ_NS4_8TiledMMAINS4_8MMA_AtomIJNS4_4SM904GMMA27MMA_64x128x32_S32S8S8_SS_TNEEEENS4_6LayoutINS5_IJSC_SC_SC_EEENS5_IJNSA_ILi0EEESS_SS_EEEEENS5_IJNS4_10UnderscoreESV_SV_EEEEENS4_23SM90_TMA_LOAD_MULTICASTENS4_14ComposedLayoutINS4_7SwizzleILi2ELi4ELi3EEENS4_18smem_ptr_flag_bitsILi8EEENSQ_INS5_IJNSA_ILi8EEESG_EEENS5_IJSG_SC_EEEEEEEvNS4_8identityESY_S18_vS19_EENS_8epilogue10collective6detail29Sm90TmaWarpSpecializedAdapterINS1C_15DefaultEpilogueIaSJ_SJ_NS1B_6thread17LinearCombinationIaLi1EiiLNS1G_9ScaleType4KindE0ELNS_15FloatRoundStyleE2EaEENS1_15EpilogueDefaultEEEEEvvEEEEvNT_6ParamsE,(.L_x_234 - _ZN7cutlass13device_kernelINS_4gemm6kernel13GemmUniversalIN4cute5tupleIJiiiiEEENS1_10collective13CollectiveMmaINS1_34MainloopSm90TmaGmmaWarpSpecializedILi18ENS5_IJNS4_1CILi2EEESB_NSA_ILi1EEEEEENS1_32KernelTmaWarpSpecializedPingpongEEENS5_IJNSA_ILi64EEENSA_ILi128EEESG_EEEaNS5_IJlSC_lEEEaSJ_NS4_8TiledMMAINS4_8MMA_AtomIJNS4_4SM904GMMA27MMA_64x128x32_S32S8S8_SS_TNEEEENS4_6LayoutINS5_IJSC_SC_SC_EEENS5_IJNSA_ILi0EEESS_SS_EEEEENS5_IJNS4_10UnderscoreESV_SV_EEEEENS4_23SM90_TMA_LOAD_MULTICASTENS4_14ComposedLayoutINS4_7SwizzleILi2ELi4ELi3EEENS4_18smem_ptr_flag_bitsILi8EEENSQ_INS5_IJNSA_ILi8EEESG_EEENS5_IJSG_SC_EEEEEEEvNS4_8identityESY_S18_vS19_EENS_8epilogue10collective6detail29Sm90TmaWarpSpecializedAdapterINS1C_15DefaultEpilogueIaSJ_SJ_NS1B_6thread17LinearCombinationIaLi1EiiLNS1G_9ScaleType4KindE0ELNS_15FloatRoundStyleE2EaEENS1_15EpilogueDefaultEEEEEvvEEEEvNT_6ParamsE)
        .other          _ZN7cutlass13device_kernelINS_4gemm6kernel13GemmUniversalIN4cute5tupleIJiiiiEEENS1_10collective13CollectiveMmaINS1_34MainloopSm90TmaGmmaWarpSpecializedILi18ENS5_IJNS4_1CILi2EEESB_NSA_ILi1EEEEEENS1_32KernelTmaWarpSpecializedPingpongEEENS5_IJNSA_ILi64EEENSA_ILi128EEESG_EEEaNS5_IJlSC_lEEEaSJ_NS4_8TiledMMAINS4_8MMA_AtomIJNS4_4SM904GMMA27MMA_64x128x32_S32S8S8_SS_TNEEEENS4_6LayoutINS5_IJSC_SC_SC_EEENS5_IJNSA_ILi0EEESS_SS_EEEEENS5_IJNS4_10UnderscoreESV_SV_EEEEENS4_23SM90_TMA_LOAD_MULTICASTENS4_14ComposedLayoutINS4_7SwizzleILi2ELi4ELi3EEENS4_18smem_ptr_flag_bitsILi8EEENSQ_INS5_IJNSA_ILi8EEESG_EEENS5_IJSG_SC_EEEEEEEvNS4_8identityESY_S18_vS19_EENS_8epilogue10collective6detail29Sm90TmaWarpSpecializedAdapterINS1C_15DefaultEpilogueIaSJ_SJ_NS1B_6thread17LinearCombinationIaLi1EiiLNS1G_9ScaleType4KindE0ELNS_15FloatRoundStyleE2EaEENS1_15EpilogueDefaultEEEEEvvEEEEvNT_6ParamsE,@"STO_CUDA_ENTRY STV_DEFAULT"
_ZN7cutlass13device_kernelINS_4gemm6kernel13GemmUniversalIN4cute5tupleIJiiiiEEENS1_10collective13CollectiveMmaINS1_34MainloopSm90TmaGmmaWarpSpecializedILi18ENS5_IJNS4_1CILi2EEESB_NSA_ILi1EEEEEENS1_32KernelTmaWarpSpecializedPingpongEEENS5_IJNSA_ILi64EEENSA_ILi128EEESG_EEEaNS5_IJlSC_lEEEaSJ_NS4_8TiledMMAINS4_8MMA_AtomIJNS4_4SM904GMMA27MMA_64x128x32_S32S8S8_SS_TNEEEENS4_6LayoutINS5_IJSC_SC_SC_EEENS5_IJNSA_ILi0EEESS_SS_EEEEENS5_IJNS4_10UnderscoreESV_SV_EEEEENS4_23SM90_TMA_LOAD_MULTICASTENS4_14ComposedLayoutINS4_7SwizzleILi2ELi4ELi3EEENS4_18smem_ptr_flag_bitsILi8EEENSQ_INS5_IJNSA_ILi8EEESG_EEENS5_IJSG_SC_EEEEEEEvNS4_8identityESY_S18_vS19_EENS_8epilogue10collective6detail29Sm90TmaWarpSpecializedAdapterINS1C_15DefaultEpilogueIaSJ_SJ_NS1B_6thread17LinearCombinationIaLi1EiiLNS1G_9ScaleType4KindE0ELNS_15FloatRoundStyleE2EaEENS1_15EpilogueDefaultEEEEEvvEEEEvNT_6ParamsE:
[----:B------:R-:W0:Y:S02]  /*0000*/  LDC R1, c[0x0][0x28] ;  /* 0x00000a00ff017b82 */ /* 0x000e240000000800 */
[----:B0-----:R-:W-:Y:S01]  /*0010*/  VIADD R1, R1, 0xfffffff8 ;  /* 0xfffffff801017836 */ /* 0x001fe20000000000 */
[----:B------:R-:W0:Y:S01]  /*0020*/  S2R R4, SR_TID.X ;  /* 0x0000000000047919 */ /* 0x000e220000002100 */
[----:B------:R-:W-:Y:S01]  /*0030*/  ELECT P0, URZ, PT ;  /* 0x00000000003f782f */ /* 0x000fe20003800000 */
[----:B------:R-:W-:Y:S01]  /*0040*/  BSSY B0, `(.L_x_0) ;  /* 0x000000f000007945 */ /* 0x000fe20003800000 */
[--C-:B0-----:R-:W-:Y:S02]  /*0050*/  SHF.R.U32.HI R2, RZ, 0x5, R4.reuse ;  /* 0x00000005ff027819 */ /* 0x101fe40000011604 */
[----:B------:R-:W-:-:S03]  /*0060*/  SHF.R.U32.HI R7, RZ, 0x7, R4 ;  /* 0x00000007ff077819 */ /* 0x000fc60000011604 */
[----:B------:R-:W0:Y:S04]  /*0070*/  SHFL.IDX PT, R5, R2, RZ, 0x1f ;  /* 0x00001fff02057589 */ /* 0x000e2800000e0000 */
[----:B------:R1:W2:Y:S01]  /*0080*/  SHFL.IDX PT, R10, R7, RZ, 0x1f ;  /* 0x00001fff070a7589 */ /* 0x0002a200000e0000 */
[----:B0-----:R-:W-:-:S13]  /*0090*/  ISETP.NE.OR P0, PT, R5, RZ, !P0 ;  /* 0x000000ff0500720c */ /* 0x001fda0004705670 */
[----:B-12---:R-:W-:Y:S05]  /*00a0*/  @P0 BRA `(.L_x_1) ;  /* 0x0000000000200947 */ /* 0x006fea0003800000 */
[----:B------:R-:W-:Y:S02]  /*00b0*/  ULDC.64 UR4, c[0x0][0x198] ;  /* 0x0000660000047ab9 */ /* 0x000fe40000000a00 */
[----:B------:R-:W-:Y:S02]  /*00c0*/  UIADD3 UR6, UP0, UR4, 0xf0, URZ ;  /* 0x000000f004067890 */ /* 0x000fe4000ff1e03f */
[----:B------:R-:W-:Y:S02]  /*00d0*/  UIADD3 UR4, UP1, UR4, 0x1f0, URZ ;  /* 0x000001f004047890 */ /* 0x000fe4000ff3e03f */
[----:B------:R-:W-:Y:S02]  /*00e0*/  UIADD3.X UR7, URZ, UR5, URZ, UP0, !UPT ;  /* 0x000000053f077290 */ /* 0x000fe400087fe43f */
[----:B------:R-:W-:-:S07]  /*00f0*/  UIADD3.X UR5, URZ, UR5, URZ, UP1, !UPT ;  /* 0x000000053f057290 */ /* 0x000fce0008ffe43f */
[----:B------:R0:W-:Y:S02]  /*0100*/  UTMACCTL.PF [UR6] ;  /* 0x00000000060079b9 */ /* 0x0001e40008040000 */
[----:B------:R0:W-:Y:S02]  /*0110*/  UTMACCTL.PF [UR4] ;  /* 0x00000000040079b9 */ /* 0x0001e40008040000 */
[----:B0-----:R-:W-:Y:S01]  /*0120*/  NOP ;  /* 0x0000000000007918 */ /* 0x001fe20000000000 */
.L_x_1:
[----:B------:R-:W-:Y:S05]  /*0130*/  BSYNC B0 ;  /* 0x0000000000007941 */ /* 0x000fea0003800000 */
.L_x_0:
[----:B------:R-:W0:Y:S01]  /*0140*/  SHFL.IDX PT, R8, R2, RZ, 0x1f ;  /* 0x00001fff02087589 */ /* 0x000e2200000e0000 */
[----:B------:R-:W-:-:S04]  /*0150*/  SHF.R.S32.HI R3, RZ, 0x1f, R4 ;  /* 0x0000001fff037819 */ /* 0x000fc80000011404 */
[----:B------:R-:W-:Y:S02]  /*0160*/  LEA.HI R3, R3, R4, RZ, 0x7 ;  /* 0x0000000403037211 */ /* 0x000fe400078f38ff */
[----:B0-----:R-:W-:-:S13]  /*0170*/  ISETP.NE.AND P0, PT, R8, RZ, PT ;  /* 0x000000ff0800720c */ /* 0x001fda0003f05270 */
[----:B------:R-:W-:Y:S05]  /*0180*/  @P0 BRA `(.L_x_2) ;  /* 0x0000000000d40947 */ /* 0x000fea0003800000 */
[----:B------:R-:W-:Y:S01]  /*0190*/  ELECT P0, URZ, PT ;  /* 0x00000000003f782f */ /* 0x000fe20003800000 */
[----:B------:R-:W-:-:S12]  /*01a0*/  BSSY B0, `(.L_x_2) ;  /* 0x0000033000007945 */ /* 0x000fd80003800000 */
[----:B------:R-:W-:Y:S05]  /*01b0*/  @!P0 BRA `(.L_x_3) ;  /* 0x0000000000c48947 */ /* 0x000fea0003800000 */
[----:B------:R-:W0:Y:S01]  /*01c0*/  S2UR UR8, SR_CgaCtaId ;  /* 0x00000000000879c3 */ /* 0x000e220000008800 */
[----:B------:R-:W-:Y:S01]  /*01d0*/  UMOV UR4, 0x400 ;  /* 0x0000040000047882 */ /* 0x000fe20000000000 */
[----:B------:R-:W-:Y:S01]  /*01e0*/  UMOV UR5, 0x1 ;  /* 0x0000000100057882 */ /* 0x000fe20000000000 */
[----:B------:R-:W-:Y:S02]  /*01f0*/  UMOV UR6, 0x3 ;  /* 0x0000000300067882 */ /* 0x000fe40000000000 */
[----:B------:R-:W-:-:S04]  /*0200*/  UIADD3 UR6, -UR6, 0x100000, URZ ;  /* 0x0010000006067890 */ /* 0x000fc8000fffe13f */
[----:B------:R-:W-:Y:S02]  /*0210*/  USHF.L.U32 UR7, UR6, 0xb, URZ ;  /* 0x0000000b06077899 */ /* 0x000fe4000800063f */
[----:B------:R-:W-:Y:S02]  /*0220*/  USHF.L.U32 UR6, UR6, 0x1, URZ ;  /* 0x0000000106067899 */ /* 0x000fe4000800063f */
[----:B0-----:R-:W-:Y:S02]  /*0230*/  ULEA UR8, UR8, UR4, 0x18 ;  /* 0x0000000408087291 */ /* 0x001fe4000f8ec03f */
[----:B------:R-:W-:-:S04]  /*0240*/  UIADD3 UR4, -UR5, 0x100000, URZ ;  /* 0x0010000005047890 */ /* 0x000fc8000fffe13f */
[----:B------:R-:W-:Y:S02]  /*0250*/  USHF.L.U32 UR5, UR4, 0xb, URZ ;  /* 0x0000000b04057899 */ /* 0x000fe4000800063f */
[----:B------:R-:W-:Y:S01]  /*0260*/  USHF.L.U32 UR4, UR4, 0x1, URZ ;  /* 0x0000000104047899 */ /* 0x000fe2000800063f */
[----:B------:R-:W0:Y:S11]  /*0270*/  FENCE.VIEW.ASYNC.S ;  /* 0x00000000000073c6 */ /* 0x000e360000000000 */
[----:B0-----:R0:W1:Y:S01]  /*0280*/  SYNCS.EXCH.64 URZ, [UR8], UR4 ;  /* 0x00000004083f75b2 */ /* 0x0010620008000100 */
[----:B------:R0:W2:Y:S01]  /*0290*/  SYNCS.EXCH.64 URZ, [UR8+0x90], UR6 ;  /* 0x00009006083f75b2 */ /* 0x0000a20008000100 */
[----:B------:R0:W3:Y:S01]  /*02a0*/  SYNCS.EXCH.64 URZ, [UR8+0x8], UR4 ;  /* 0x00000804083f75b2 */ /* 0x0000e20008000100 */
[----:B------:R0:W4:Y:S01]  /*02b0*/  SYNCS.EXCH.64 URZ, [UR8+0x98], UR6 ;  /* 0x00009806083f75b2 */ /* 0x0001220008000100 */
[----:B------:R0:W0:Y:S01]  /*02c0*/  SYNCS.EXCH.64 URZ, [UR8+0x10], UR4 ;  /* 0x00001004083f75b2 */ /* 0x0000220008000100 */
        /* <DEDUP_REMOVED lines=31> */
[----:B-1234-:R-:W-:Y:S01]  /*04c0*/  NOP ;  /* 0x0000000000007918 */ /* 0x01efe20000000000 */
.L_x_3:
[----:B0-----:R-:W-:Y:S05]  /*04d0*/  BSYNC B0 ;  /* 0x0000000000007941 */ /* 0x001fea0003800000 */
.L_x_2:
[----:B------:R-:W0:Y:S01]  /*04e0*/  SHFL.IDX PT, R13, R2, RZ, 0x1f ;  /* 0x00001fff020d7589 */ /* 0x000e2200000e0000 */
[----:B------:R-:W1:Y:S01]  /*04f0*/  S2UR UR12, SR_CTAID.X ;  /* 0x00000000000c79c3 */ /* 0x000e620000002500 */
[----:B------:R-:W-:Y:S02]  /*0500*/  LOP3.LUT R3, R3, 0xffffff80, RZ, 0xc0, !PT ;  /* 0xffffff8003037812 */ /* 0x000fe400078ec0ff */
[----:B------:R-:W-:Y:S01]  /*0510*/  ELECT P0, URZ, PT ;  /* 0x00000000003f782f */ /* 0x000fe20003800000 */
[----:B------:R2:W3:Y:S01]  /*0520*/  SHFL.IDX PT, R12, R2, RZ, 0x1f ;  /* 0x00001fff020c7589 */ /* 0x0004e200000e0000 */
[----:B------:R-:W-:Y:S01]  /*0530*/  ELECT P1, URZ, PT ;  /* 0x00000000003f782f */ /* 0x000fe20003820000 */
[----:B------:R-:W-:Y:S01]  /*0540*/  NOP ;  /* 0x0000000000007918 */ /* 0x000fe20000000000 */
[----:B------:R-:W-:Y:S01]  /*0550*/  IMAD.IADD R3, R4, 0x1, -R3 ;  /* 0x0000000104037824 */ /* 0x000fe200078e0a03 */
[----:B------:R-:W4:Y:S01]  /*0560*/  S2R R6, SR_CTAID.Y ;  /* 0x0000000000067919 */ /* 0x000f220000002600 */
[----:B------:R-:W-:Y:S01]  /*0570*/  ULDC UR4, c[0x0][0x150] ;  /* 0x0000540000047ab9 */ /* 0x000fe20000000800 */
[----:B------:R-:W5:Y:S01]  /*0580*/  LDC R14, c[0x0][0x144] ;  /* 0x00005100ff0e7b82 */ /* 0x000f620000000800 */
[----:B------:R-:W-:Y:S01]  /*0590*/  UMOV UR11, 0x80 ;  /* 0x00000080000b7882 */ /* 0x000fe20000000000 */
[----:B------:R-:W-:Y:S01]  /*05a0*/  SHF.R.S32.HI R0, RZ, 0x1f, R3 ;  /* 0x0000001fff007819 */ /* 0x000fe20000011403 */
[----:B------:R-:W-:Y:S01]  /*05b0*/  NOP ;  /* 0x0000000000007918 */ /* 0x000fe20000000000 */
[C---:B------:R-:W-:Y:S01]  /*05c0*/  VIADD R35, R10.reuse, 0xffffffff ;  /* 0xffffffff0a237836 */ /* 0x040fe20000000000 */
[----:B------:R-:W-:Y:S01]  /*05d0*/  ISETP.NE.AND P4, PT, R10, RZ, PT ;  /* 0x000000ff0a00720c */ /* 0x000fe20003f85270 */
[----:B------:R-:W-:Y:S01]  /*05e0*/  IMAD.MOV.U32 R89, RZ, RZ, 0x1 ;  /* 0x00000001ff597424 */ /* 0x000fe200078e00ff */
[----:B------:R-:W-:Y:S01]  /*05f0*/  LEA.HI R9, R0, R3, RZ, 0x3 ;  /* 0x0000000300097211 */ /* 0x000fe200078f18ff */
[----:B------:R-:W5:Y:S01]  /*0600*/  LDC R15, c[0x0][0x140] ;  /* 0x00005000ff0f7b82 */ /* 0x000f620000000800 */
[----:B------:R-:W-:-:S02]  /*0610*/  ISETP.GE.U32.AND P6, PT, R35, 0x2, PT ;  /* 0x000000022300780c */ /* 0x000fc40003fc6070 */
[--C-:B------:R-:W-:Y:S02]  /*0620*/  SHF.R.S32.HI R11, RZ, 0x3, R9.reuse ;  /* 0x00000003ff0b7819 */ /* 0x100fe40000011409 */
[----:B--2---:R-:W-:Y:S02]  /*0630*/  SHF.R.S32.HI R2, RZ, 0x1f, R9 ;  /* 0x0000001fff027819 */ /* 0x004fe40000011409 */
[----:B------:R-:W-:Y:S01]  /*0640*/  SHF.R.S32.HI R9, RZ, 0x1f, R8 ;  /* 0x0000001fff097819 */ /* 0x000fe20000011408 */
[----:B------:R-:W2:Y:S01]  /*0650*/  LDC R25, c[0x0][0x148] ;  /* 0x00005200ff197b82 */ /* 0x000ea20000000800 */
[----:B0-----:R-:W-:Y:S02]  /*0660*/  ISETP.NE.OR P0, PT, R13, RZ, !P0 ;  /* 0x000000ff0d00720c */ /* 0x001fe40004705670 */
[----:B-1----:R-:W-:Y:S02]  /*0670*/  I2FP.F32.U32 R13, UR12 ;  /* 0x0000000c000d7c45 */ /* 0x002fe40008201000 */
[----:B------:R-:W-:-:S02]  /*0680*/  LEA.HI R2, R2, R11, RZ, 0x2 ;  /* 0x0000000b02027211 */ /* 0x000fc400078f10ff */
[----:B------:R-:W-:Y:S01]  /*0690*/  LEA.HI R9, R9, R8, RZ, 0x2 ;  /* 0x0000000809097211 */ /* 0x000fe200078f10ff */
[----:B------:R-:W-:Y:S01]  /*06a0*/  FMUL R13, R13, UR4 ;  /* 0x000000040d0d7c20 */ /* 0x000fe20008400000 */
[----:B---3--:R-:W-:Y:S01]  /*06b0*/  ISETP.NE.OR P1, PT, R12, RZ, !P1 ;  /* 0x000000ff0c00720c */ /* 0x008fe20004f25670 */
[----:B------:R-:W-:Y:S01]  /*06c0*/  ULDC UR4, c[0x0][0x154] ;  /* 0x0000550000047ab9 */ /* 0x000fe20000000800 */
[----:B------:R-:W-:Y:S02]  /*06d0*/  LOP3.LUT R12, R2, 0xfffffffc, RZ, 0xc0, !PT ;  /* 0xfffffffc020c7812 */ /* 0x000fe400078ec0ff */
[----:B------:R-:W-:Y:S01]  /*06e0*/  LOP3.LUT R9, R9, 0x3ffffffc, RZ, 0xc0, !PT ;  /* 0x3ffffffc09097812 */ /* 0x000fe200078ec0ff */
[----:B------:R-:W0:Y:S01]  /*06f0*/  F2I.U32.TRUNC.NTZ R13, R13 ;  /* 0x0000000d000d7305 */ /* 0x000e22000020f000 */
[----:B------:R-:W-:Y:S01]  /*0700*/  SHF.R.S32.HI R2, RZ, 0x1f, R5 ;  /* 0x0000001fff027819 */ /* 0x000fe20000011405 */
[----:B------:R-:W-:Y:S01]  /*0710*/  IMAD.IADD R12, R11, 0x1, -R12 ;  /* 0x000000010b0c7824 */ /* 0x000fe200078e0a0c */
[----:B------:R-:W-:Y:S01]  /*0720*/  VOTEU.ALL UP1, P0 ;  /* 0x00000000003f7886 */ /* 0x000fe20000020000 */
[----:B------:R-:W-:Y:S01]  /*0730*/  IMAD.IADD R9, R8, 0x1, -R9 ;  /* 0x0000000108097824 */ /* 0x000fe200078e0a09 */
[----:B------:R-:W-:Y:S01]  /*0740*/  LEA.HI R2, R2, R5, RZ, 0x2 ;  /* 0x0000000502027211 */ /* 0x000fe200078f10ff */
[----:B------:R-:W-:Y:S01]  /*0750*/  VOTEU.ALL UP0, P0 ;  /* 0x00000000003f7886 */ /* 0x000fe20000000000 */
[----:B----4-:R-:W-:Y:S01]  /*0760*/  I2FP.F32.U32 R8, R6 ;  /* 0x0000000600087245 */ /* 0x010fe20000201000 */
[----:B------:R-:W-:Y:S01]  /*0770*/  IMAD R9, R9, 0x4, R12 ;  /* 0x0000000409097824 */ /* 0x000fe200078e020c */
[----:B------:R-:W-:Y:S01]  /*0780*/  LOP3.LUT R2, R2, 0xfffffffc, RZ, 0xc0, !PT ;  /* 0xfffffffc02027812 */ /* 0x000fe200078ec0ff */
[----:B------:R-:W-:Y:S01]  /*0790*/  VOTEU.ALL UP2, P1 ;  /* 0x00000000003f7886 */ /* 0x000fe20000840000 */
[----:B------:R-:W1:Y:S01]  /*07a0*/  @!UP1 S2UR UR7, SR_CgaCtaId ;  /* 0x00000000000799c3 */ /* 0x000e620000008800 */
[----:B------:R-:W-:Y:S01]  /*07b0*/  FMUL R8, R8, UR4 ;  /* 0x0000000408087c20 */ /* 0x000fe20008400000 */
[----:B------:R-:W-:Y:S01]  /*07c0*/  IMAD.SHL.U32 R88, R9, 0x4, RZ ;  /* 0x0000000409587824 */ /* 0x000fe200078e00ff */
[----:B------:R-:W-:Y:S01]  /*07d0*/  UMOV UR4, 0x20 ;  /* 0x0000002000047882 */ /* 0x000fe20000000000 */
[----:B------:R-:W-:Y:S01]  /*07e0*/  IMAD.IADD R5, R5, 0x1, -R2 ;  /* 0x0000000105057824 */ /* 0x000fe200078e0a02 */
[----:B------:R-:W-:Y:S01]  /*07f0*/  LEA.HI R2, R9, R9, RZ, 0x1 ;  /* 0x0000000909027211 */ /* 0x000fe200078f08ff */
[----:B0-----:R-:W-:Y:S01]  /*0800*/  IMAD.MOV R13, RZ, RZ, -R13 ;  /* 0x000000ffff0d7224 */ /* 0x001fe200078e0a0d */
[----:B------:R-:W0:Y:S01]  /*0810*/  F2I.U32.TRUNC.NTZ R8, R8 ;  /* 0x0000000800087305 */ /* 0x000e22000020f000 */
[----:B------:R-:W3:Y:S01]  /*0820*/  @!UP2 S2UR UR10, SR_CgaCtaId ;  /* 0x00000000000aa9c3 */ /* 0x000ee20000008800 */
[----:B------:R-:W-:Y:S01]  /*0830*/  LOP3.LUT R2, R2, 0xfffffffe, RZ, 0xc0, !PT ;  /* 0xfffffffe02027812 */ /* 0x000fe200078ec0ff */
[----:B-----5:R-:W-:Y:S01]  /*0840*/  IMAD R21, R14, R13, UR12 ;  /* 0x0000000c0e157e24 */ /* 0x020fe2000f8e020d */
[----:B------:R-:W-:Y:S01]  /*0850*/  @!UP1 UMOV UR6, 0x400 ;  /* 0x0000040000069882 */ /* 0x000fe20000000000 */
[----:B------:R-:W-:-:S04]  /*0860*/  @!UP1 UIADD3 UR4, -UR4, 0x100000, URZ ;  /* 0x0010000004049890 */ /* 0x000fc8000fffe13f */
[----:B------:R-:W-:Y:S02]  /*0870*/  @!UP1 USHF.L.U32 UR5, UR4, 0xb, URZ ;  /* 0x0000000b04059899 */ /* 0x000fe4000800063f */
[----:B------:R-:W-:Y:S01]  /*0880*/  @!UP1 USHF.L.U32 UR4, UR4, 0x1, URZ ;  /* 0x0000000104049899 */ /* 0x000fe2000800063f */
[C---:B------:R-:W-:Y:S01]  /*0890*/  LOP3.LUT R88, R9.reuse, 0xc, R88, 0x78, !PT ;  /* 0x0000000c09587812 */ /* 0x040fe200078e7858 */
[----:B------:R-:W-:Y:S01]  /*08a0*/  IMAD.IADD R2, R9, 0x1, -R2 ;  /* 0x0000000109027824 */ /* 0x000fe200078e0a02 */
[----:B------:R-:W-:Y:S01]  /*08b0*/  @!UP2 UMOV UR9, 0x400 ;  /* 0x000004000009a882 */ /* 0x000fe20000000000 */
[----:B------:R-:W-:Y:S01]  /*08c0*/  VOTEU.ALL UP3, P1 ;  /* 0x00000000003f7886 */ /* 0x000fe20000860000 */
[----:B------:R-:W-:Y:S01]  /*08d0*/  VOTEU.ALL UP4, P1 ;  /* 0x00000000003f7886 */ /* 0x000fe20000880000 */
[----:B------:R-:W-:Y:S01]  /*08e0*/  VOTEU.ALL UP5, P1 ;  /* 0x00000000003f7886 */ /* 0x000fe200008a0000 */
[----:B------:R-:W-:Y:S01]  /*08f0*/  ISETP.NE.AND P3, PT, R2, R21, PT ;  /* 0x000000150200720c */ /* 0x000fe20003f65270 */
[----:B------:R4:W4:Y:S01]  /*0900*/  SHFL.IDX PT, R14, R7, RZ, 0x1f ;  /* 0x00001fff070e7589 */ /* 0x00092200000e0000 */
[----:B------:R-:W-:Y:S01]  /*0910*/  ISETP.EQ.U32.AND P2, PT, R15, 0x1, PT ;  /* 0x000000010f00780c */ /* 0x000fe20003f42070 */
[----:B0-----:R-:W-:Y:S01]  /*0920*/  IMAD.MOV R20, RZ, RZ, -R8 ;  /* 0x000000ffff147224 */ /* 0x001fe200078e0a08 */
[----:B-1----:R-:W-:-:S02]  /*0930*/  @!UP1 ULEA UR8, UR7, UR6, 0x18 ;  /* 0x0000000607089291 */ /* 0x002fc4000f8ec03f */
[----:B------:R-:W-:-:S04]  /*0940*/  @!UP2 UIADD3 UR6, -UR11, 0x100000, URZ ;  /* 0x001000000b06a890 */ /* 0x000fc8000fffe13f */
[----:B------:R-:W-:Y:S02]  /*0950*/  @!UP2 USHF.L.U32 UR7, UR6, 0xb, URZ ;  /* 0x0000000b0607a899 */ /* 0x000fe4000800063f */
[----:B------:R-:W-:Y:S01]  /*0960*/  @!UP2 USHF.L.U32 UR6, UR6, 0x1, URZ ;  /* 0x000000010606a899 */ /* 0x000fe2000800063f */
[----:B--2---:R-:W-:Y:S01]  /*0970*/  IMAD R9, R25, R20, R6 ;  /* 0x0000001419097224 */ /* 0x004fe200078e0206 */
[----:B------:R-:W-:Y:S01]  /*0980*/  VOTEU.ALL UP1, P0 ;  /* 0x00000000003f7886 */ /* 0x000fe20000020000 */
[----:B------:R-:W-:Y:S01]  /*0990*/  LOP3.LUT P0, RZ, R3, 0x7, RZ, 0xc0, !PT ;  /* 0x0000000703ff7812 */ /* 0x000fe2000780c0ff */
[----:B---3--:R-:W-:Y:S01]  /*09a0*/  @!UP2 ULEA UR9, UR10, UR9, 0x18 ;  /* 0x000000090a09a291 */ /* 0x008fe2000f8ec03f */
[----:B------:R-:W-:Y:S01]  /*09b0*/  @P3 LEA.HI R2, R88, R88, RZ, 0x1 ;  /* 0x0000005858023211 */ /* 0x000fe200078f08ff */
[----:B------:R-:W-:Y:S01]  /*09c0*/  VOTEU.ALL UP2, P1 ;  /* 0x00000000003f7886 */ /* 0x000fe20000840000 */
[----:B------:R-:W-:Y:S01]  /*09d0*/  ISETP.NE.AND P1, PT, R5, 0x3, PT ;  /* 0x000000030500780c */ /* 0x000fe20003f25270 */
[----:B------:R-:W0:Y:S02]  /*09e0*/  FENCE.VIEW.ASYNC.S ;  /* 0x00000000000073c6 */ /* 0x000e240000000000 */
[----:B0-----:R0:W1:Y:S01]  /*09f0*/  @!UP0 SYNCS.EXCH.64 URZ, [UR8+0x150], UR4 ;  /* 0x00015004083f85b2 */ /* 0x0010620008000100 */
[----:B------:R-:W-:-:S02]  /*0a00*/  @P3 SHF.R.S32.HI R2, RZ, 0x1, R2 ;  /* 0x00000001ff023819 */ /* 0x000fc40000011402 */
[----:B------:R-:W-:Y:S02]  /*0a10*/  ISETP.EQ.OR P1, PT, R5, RZ, !P1 ;  /* 0x000000ff0500720c */ /* 0x000fe40004f22670 */
[----:B------:R-:W-:Y:S02]  /*0a20*/  @P3 ISETP.NE.AND P5, PT, R2, R9, PT ;  /* 0x000000090200320c */ /* 0x000fe40003fa5270 */
[----:B------:R-:W-:Y:S02]  /*0a30*/  ISETP.LT.U32.AND P0, PT, R88, 0x4, !P0 ;  /* 0x000000045800780c */ /* 0x000fe40004701070 */
[----:B------:R-:W-:Y:S02]  /*0a40*/  ISETP.EQ.AND P1, PT, R10, RZ, P1 ;  /* 0x000000ff0a00720c */ /* 0x000fe40000f22270 */
[----:B------:R-:W-:Y:S02]  /*0a50*/  SEL R2, RZ, 0x1, !P0 ;  /* 0x00000001ff027807 */ /* 0x000fe40004000000 */
[----:B------:R-:W-:-:S02]  /*0a60*/  @P3 SEL R89, RZ, 0x1, P5 ;  /* 0x00000001ff593807 */ /* 0x000fc40002800000 */
[----:B------:R-:W-:Y:S01]  /*0a70*/  SEL R16, RZ, 0x1, !P1 ;  /* 0x00000001ff107807 */ /* 0x000fe20004800000 */
[----:B------:R0:W2:Y:S01]  /*0a80*/  @!UP1 SYNCS.EXCH.64 URZ, [UR8+0x158], UR4 ;  /* 0x00015804083f95b2 */ /* 0x0000a20008000100 */
[----:B------:R-:W-:Y:S01]  /*0a90*/  NOP ;  /* 0x0000000000007918 */ /* 0x000fe20000000000 */
[----:B------:R-:W-:Y:S02]  /*0aa0*/  LOP3.LUT R89, R89, R2, RZ, 0xc0, !PT ;  /* 0x0000000259597212 */ /* 0x000fe400078ec0ff */
[----:B------:R-:W-:Y:S01]  /*0ab0*/  SEL R16, R16, 0x2, P6 ;  /* 0x0000000210107807 */ /* 0x000fe20003000000 */
[----:B------:R0:W3:Y:S01]  /*0ac0*/  @!UP2 SYNCS.EXCH.64 URZ, [UR9+0x130], UR6 ;  /* 0x00013006093fa5b2 */ /* 0x0000e20008000100 */
[----:B------:R0:W0:Y:S01]  /*0ad0*/  @!UP3 SYNCS.EXCH.64 URZ, [UR9+0x138], UR6 ;  /* 0x00013806093fb5b2 */ /* 0x0000220008000100 */
[----:B------:R0:W0:Y:S01]  /*0ae0*/  @!UP4 SYNCS.EXCH.64 URZ, [UR9+0x140], UR6 ;  /* 0x00014006093fc5b2 */ /* 0x0000220008000100 */
[----:B------:R0:W0:Y:S01]  /*0af0*/  @!UP5 SYNCS.EXCH.64 URZ, [UR9+0x148], UR6 ;  /* 0x00014806093fd5b2 */ /* 0x0000220008000100 */
[----:B------:R-:W-:Y:S01]  /*0b00*/  NOP ;  /* 0x0000000000007918 */ /* 0x000fe20000000000 */
[----:B-1--4-:R-:W-:Y:S05]  /*0b10*/  @!P2 BRA `(.L_x_4) ;  /* 0x000000000008a947 */ /* 0x012fea0003800000 */
[----:B0-23--:R-:W-:Y:S01]  /*0b20*/  UCGABAR_ARV ;  /* 0x00000000000079c7 */ /* 0x00dfe20008000000 */
[----:B------:R-:W-:Y:S05]  /*0b30*/  BRA `(.L_x_5) ;  /* 0x0000000000047947 */ /* 0x000fea0003800000 */
.L_x_4:
[----:B0-23--:R-:W-:Y:S01]  /*0b40*/  NOP ;  /* 0x0000000000007918 */ /* 0x00dfe20000000000 */
.L_x_5:
[----:B------:R-:W-:Y:S01]  /*0b50*/  ULDC.64 UR4, c[0x0][0x598] ;  /* 0x0001660000047ab9 */ /* 0x000fe20000000a00 */
[----:B------:R-:W-:Y:S01]  /*0b60*/  ULDC.64 UR36, c[0x0][0x208] ;  /* 0x0000820000247ab9 */ /* 0x000fe20000000a00 */
[----:B------:R-:W-:-:S04]  /*0b70*/  ISETP.NE.U32.AND P0, PT, RZ, UR4, PT ;  /* 0x00000004ff007c0c */ /* 0x000fc8000bf05070 */
[----:B------:R-:W-:-:S13]  /*0b80*/  ISETP.NE.AND.EX P0, PT, RZ, UR5, PT, P0 ;  /* 0x00000005ff007c0c */ /* 0x000fda000bf05300 */
[----:B------:R-:W-:Y:S05]  /*0b90*/  @!P0 BRA `(.L_x_6) ;  /* 0x00000000001c8947 */ /* 0x000fea0003800000 */
[----:B------:R-:W0:Y:S02]  /*0ba0*/  LDC.64 R8, c[0x0][0x598] ;  /* 0x00016600ff087b82 */ /* 0x000e240000000a00 */
[----:B0-----:R-:W2:Y:S02]  /*0bb0*/  LDG.E.64 R8, desc[UR36][R8.64] ;  /* 0x0000002408087981 */ /* 0x001ea4000c1e1b00 */
[----:B--2---:R-:W-:-:S04]  /*0bc0*/  ISETP.NE.U32.AND P0, PT, R8, RZ, PT ;  /* 0x000000ff0800720c */ /* 0x004fc80003f05070 */
[----:B------:R-:W-:-:S13]  /*0bd0*/  ISETP.NE.AND.EX P0, PT, R9, RZ, PT, P0 ;  /* 0x000000ff0900720c */ /* 0x000fda0003f05300 */
[----:B------:R-:W-:Y:S05]  /*0be0*/  @!P0 BRA `(.L_x_6) ;  /* 0x0000000000088947 */ /* 0x000fea0003800000 */
[----:B------:R0:W5:Y:S01]  /*0bf0*/  LD.E R90, desc[UR36][R8.64] ;  /* 0x00000024085a7980 */ /* 0x000162000c101900 */
[----:B------:R-:W-:Y:S05]  /*0c00*/  BRA `(.L_x_7) ;  /* 0x0000000000247947 */ /* 0x000fea0003800000 */
.L_x_6:
[----:B------:R-:W-:Y:S02]  /*0c10*/  ULDC.64 UR4, c[0x0][0x588] ;  /* 0x0001620000047ab9 */ /* 0x000fe40000000a00 */
[----:B------:R-:W-:-:S04]  /*0c20*/  ISETP.NE.U32.AND P0, PT, RZ, UR4, PT ;  /* 0x00000004ff007c0c */ /* 0x000fc8000bf05070 */
[----:B------:R-:W-:-:S13]  /*0c30*/  ISETP.NE.AND.EX P0, PT, RZ, UR5, PT, P0 ;  /* 0x00000005ff007c0c */ /* 0x000fda000bf05300 */
[----:B------:R-:W-:Y:S05]  /*0c40*/  @!P0 BRA `(.L_x_8) ;  /* 0x00000000000c8947 */ /* 0x000fea0003800000 */
[----:B------:R-:W0:Y:S02]  /*0c50*/  LDC.64 R90, c[0x0][0x588] ;  /* 0x00016200ff5a7b82 */ /* 0x000e240000000a00 */
[----:B0-----:R1:W5:Y:S01]  /*0c60*/  LDG.E R90, desc[UR36][R90.64] ;  /* 0x000000245a5a7981 */ /* 0x001362000c1e1900 */
[----:B------:R-:W-:Y:S05]  /*0c70*/  BRA `(.L_x_7) ;  /* 0x0000000000087947 */ /* 0x000fea0003800000 */
.L_x_8:
[----:B------:R-:W-:Y:S02]  /*0c80*/  ULDC UR4, c[0x0][0x580] ;  /* 0x0001600000047ab9 */ /* 0x000fe40000000800 */
[----:B------:R-:W-:-:S07]  /*0c90*/  IMAD.U32 R90, RZ, RZ, UR4 ;  /* 0x00000004ff5a7e24 */ /* 0x000fce000f8e00ff */
.L_x_7:
[----:B------:R-:W-:Y:S02]  /*0ca0*/  ULDC.64 UR4, c[0x0][0x5a0] ;  /* 0x0001680000047ab9 */ /* 0x000fe40000000a00 */
[----:B------:R-:W-:-:S04]  /*0cb0*/  ISETP.NE.U32.AND P0, PT, RZ, UR4, PT ;  /* 0x00000004ff007c0c */ /* 0x000fc8000bf05070 */
[----:B------:R-:W-:-:S13]  /*0cc0*/  ISETP.NE.AND.EX P0, PT, RZ, UR5, PT, P0 ;  /* 0x00000005ff007c0c */ /* 0x000fda000bf05300 */
[----:B------:R-:W-:Y:S05]  /*0cd0*/  @!P0 BRA `(.L_x_9) ;  /* 0x00000000001c8947 */ /* 0x000fea0003800000 */
[----:B0-----:R-:W0:Y:S02]  /*0ce0*/  LDC.64 R8, c[0x0][0x5a0] ;  /* 0x00016800ff087b82 */ /* 0x001e240000000a00 */
[----:B0-----:R-:W2:Y:S02]  /*0cf0*/  LDG.E.64 R8, desc[UR36][R8.64] ;  /* 0x0000002408087981 */ /* 0x001ea4000c1e1b00 */
[----:B--2---:R-:W-:-:S04]  /*0d00*/  ISETP.NE.U32.AND P0, PT, R8, RZ, PT ;  /* 0x000000ff0800720c */ /* 0x004fc80003f05070 */
[----:B------:R-:W-:-:S13]  /*0d10*/  ISETP.NE.AND.EX P0, PT, R9, RZ, PT, P0 ;  /* 0x000000ff0900720c */ /* 0x000fda0003f05300 */
[----:B------:R-:W-:Y:S05]  /*0d20*/  @!P0 BRA `(.L_x_9) ;  /* 0x0000000000088947 */ /* 0x000fea0003800000 */
[----:B-1----:R0:W5:Y:S01]  /*0d30*/  LD.E R91, desc[UR36][R8.64] ;  /* 0x00000024085b7980 */ /* 0x002162000c101900 */
[----:B------:R-:W-:Y:S05]  /*0d40*/  BRA `(.L_x_10) ;  /* 0x0000000000247947 */ /* 0x000fea0003800000 */
.L_x_9:
[----:B------:R-:W-:Y:S02]  /*0d50*/  ULDC.64 UR4, c[0x0][0x590] ;  /* 0x0001640000047ab9 */ /* 0x000fe40000000a00 */
[----:B------:R-:W-:-:S04]  /*0d60*/  ISETP.NE.U32.AND P0, PT, RZ, UR4, PT ;  /* 0x00000004ff007c0c */ /* 0x000fc8000bf05070 */
[----:B------:R-:W-:-:S13]  /*0d70*/  ISETP.NE.AND.EX P0, PT, RZ, UR5, PT, P0 ;  /* 0x00000005ff007c0c */ /* 0x000fda000bf05300 */
[----:B------:R-:W-:Y:S05]  /*0d80*/  @!P0 BRA `(.L_x_11) ;  /* 0x00000000000c8947 */ /* 0x000fea0003800000 */
[----:B0-----:R-:W1:Y:S02]  /*0d90*/  LDC.64 R8, c[0x0][0x590] ;  /* 0x00016400ff087b82 */ /* 0x001e640000000a00 */
[----:B-1----:R1:W5:Y:S01]  /*0da0*/  LDG.E R91, desc[UR36][R8.64] ;  /* 0x00000024085b7981 */ /* 0x002362000c1e1900 */
[----:B------:R-:W-:Y:S05]  /*0db0*/  BRA `(.L_x_10) ;  /* 0x0000000000087947 */ /* 0x000fea0003800000 */
.L_x_11:
[----:B------:R-:W-:Y:S02]  /*0dc0*/  ULDC UR4, c[0x0][0x584] ;  /* 0x0001610000047ab9 */ /* 0x000fe40000000800 */
[----:B-1----:R-:W-:-:S07]  /*0dd0*/  IMAD.U32 R91, RZ, RZ, UR4 ;  /* 0x00000004ff5b7e24 */ /* 0x002fce000f8e00ff */
.L_x_10:
[----:B------:R-:W2:Y:S01]  /*0de0*/  LDC R2, c[0x0][0x65c] ;  /* 0x00019700ff027b82 */ /* 0x000ea20000000800 */
[----:B------:R-:W-:Y:S01]  /*0df0*/  ULDC UR6, c[0x0][0x28c] ;  /* 0x0000a30000067ab9 */ /* 0x000fe20000000800 */
[----:B------:R-:W-:Y:S01]  /*0e00*/  ISETP.NE.AND P0, PT, R10, 0x2, PT ;  /* 0x000000020a00780c */ /* 0x000fe20003f05270 */
[----:B------:R-:W-:Y:S01]  /*0e10*/  UIADD3 UR6, UR6, 0x3f, URZ ;  /* 0x0000003f06067890 */ /* 0x000fe2000fffe03f */
[----:B01----:R-:W-:Y:S01]  /*0e20*/  IMAD.U32 R8, RZ, RZ, UR12 ;  /* 0x0000000cff087e24 */ /* 0x003fe2000f8e00ff */
[----:B------:R-:W-:Y:S01]  /*0e30*/  UMOV UR38, URZ ;  /* 0x0000003f00267c82 */ /* 0x000fe20008000000 */
[----:B------:R-:W-:Y:S01]  /*0e40*/  IMAD.MOV.U32 R9, RZ, RZ, RZ ;  /* 0x000000ffff097224 */ /* 0x000fe200078e00ff */
[----:B------:R-:W-:Y:S01]  /*0e50*/  USHF.R.S32.HI UR7, URZ, 0x1f, UR6 ;  /* 0x0000001f3f077899 */ /* 0x000fe20008011406 */
[----:B------:R-:W-:Y:S01]  /*0e60*/  UMOV UR39, URZ ;  /* 0x0000003f00277c82 */ /* 0x000fe20008000000 */
[----:B------:R-:W-:Y:S02]  /*0e70*/  ULDC.64 UR8, c[0x0][0x650] ;  /* 0x0001940000087ab9 */ /* 0x000fe40000000a00 */
[----:B------:R-:W-:-:S04]  /*0e80*/  ULEA.HI UR7, UR7, UR6, URZ, 0x6 ;  /* 0x0000000607077291 */ /* 0x000fc8000f8f303f */
[----:B------:R-:W-:Y:S01]  /*0e90*/  USHF.R.S32.HI UR40, URZ, 0x6, UR7 ;  /* 0x000000063f287899 */ /* 0x000fe20008011407 */
[----:B--2---:R-:W-:-:S13]  /*0ea0*/  ISETP.NE.AND P1, PT, R2, 0x1, PT ;  /* 0x000000010200780c */ /* 0x004fda0003f25270 */
[----:B------:R-:W0:Y:S01]  /*0eb0*/  @P1 LDC R19, c[0x0][0x10] ;  /* 0x00000400ff131b82 */ /* 0x000e220000000800 */
[----:B------:R-:W-:Y:S02]  /*0ec0*/  @P1 IMAD.MOV.U32 R7, RZ, RZ, RZ ;  /* 0x000000ffff071224 */ /* 0x000fe400078e00ff */
[----:B------:R-:W-:-:S05]  /*0ed0*/  @P1 IMAD.MOV.U32 R17, RZ, RZ, RZ ;  /* 0x000000ffff111224 */ /* 0x000fca00078e00ff */
[----:B------:R-:W1:Y:S01]  /*0ee0*/  @!P1 LDC R11, c[0x0][0xc] ;  /* 0x00000300ff0b9b82 */ /* 0x000e620000000800 */
[----:B------:R-:W-:Y:S01]  /*0ef0*/  ULDC UR4, c[0x0][0xc] ;  /* 0x0000030000047ab9 */ /* 0x000fe20000000800 */
[----:B------:R-:W-:Y:S02]  /*0f00*/  ULDC UR5, c[0x0][0x10] ;  /* 0x0000040000057ab9 */ /* 0x000fe40000000800 */
[----:B------:R-:W-:-:S04]  /*0f10*/  UIMAD.WIDE.U32 UR4, UR4, UR5, URZ ;  /* 0x00000005040472a5 */ /* 0x000fc8000f8e003f */
[----:B------:R-:W2:Y:S01]  /*0f20*/  LDC R2, c[0x0][0x14] ;  /* 0x00000500ff027b82 */ /* 0x000ea20000000800 */
[----:B0-----:R-:W-:-:S04]  /*0f30*/  @P1 IMAD.WIDE.U32 R18, R19, UR12, R6 ;  /* 0x0000000c13121c25 */ /* 0x001fc8000f8e0006 */
[----:B------:R-:W-:Y:S02]  /*0f40*/  @P1 IMAD.IADD R17, R19, 0x1, R17 ;  /* 0x0000000113111824 */ /* 0x000fe400078e0211 */
[----:B-1----:R-:W-:-:S04]  /*0f50*/  @!P1 IMAD.WIDE.U32 R8, R6, R11, R8 ;  /* 0x0000000b06089225 */ /* 0x002fc800078e0008 */
[----:B------:R-:W-:Y:S02]  /*0f60*/  @!P1 IMAD.MOV.U32 R18, RZ, RZ, R8 ;  /* 0x000000ffff129224 */ /* 0x000fe400078e0008 */
[----:B------:R-:W-:Y:S02]  /*0f70*/  @!P1 IMAD.MOV.U32 R17, RZ, RZ, R9 ;  /* 0x000000ffff119224 */ /* 0x000fe400078e0009 */
[----:B--2---:R-:W-:-:S04]  /*0f80*/  IMAD.WIDE.U32 R12, R2, UR4, RZ ;  /* 0x00000004020c7c25 */ /* 0x004fc8000f8e00ff */
[----:B------:R-:W-:Y:S01]  /*0f90*/  IMAD R23, R2, UR5, RZ ;  /* 0x0000000502177c24 */ /* 0x000fe2000f8e02ff */
[----:B------:R0:W-:Y:S03]  /*0fa0*/  STL.64 [R1], R12 ;  /* 0x0000000c01007387 */ /* 0x0001e60000100a00 */
[----:B------:R-:W-:Y:S01]  /*0fb0*/  IMAD.IADD R23, R13, 0x1, R23 ;  /* 0x000000010d177824 */ /* 0x000fe200078e0217 */
[----:B------:R-:W-:Y:S06]  /*0fc0*/  @P0 BRA `(.L_x_12) ;  /* 0x0000000000200947 */ /* 0x000fec0003800000 */
[----:B------:R-:W-:Y:S01]  /*0fd0*/  UISETP.GE.U32.AND UP0, UPT, UR40, 0x12, UPT ;  /* 0x000000122800788c */ /* 0x000fe2000bf06070 */
[----:B------:R-:W-:Y:S01]  /*0fe0*/  IADD3 R18, P0, R18, R12, RZ ;  /* 0x0000000c12127210 */ /* 0x000fe20007f1e0ff */
[----:B------:R-:W-:Y:S01]  /*0ff0*/  UIMAD.WIDE.U32 UR4, UR40, 0x38e38e39, URZ ;  /* 0x38e38e39280478a5 */ /* 0x000fe2000f8e003f */
[----:B------:R-:W-:-:S03]  /*1000*/  UMOV UR39, URZ ;  /* 0x0000003f00277c82 */ /* 0x000fc60008000000 */
[----:B------:R-:W-:Y:S01]  /*1010*/  USHF.R.U32.HI UR4, URZ, 0x2, UR5 ;  /* 0x000000023f047899 */ /* 0x000fe20008011605 */
[----:B------:R-:W-:-:S03]  /*1020*/  IMAD.X R17, R23, 0x1, R17, P0 ;  /* 0x0000000117117824 */ /* 0x000fc600000e0611 */
[----:B------:R-:W-:Y:S02]  /*1030*/  UIMAD UR38, UR4, -0x12, UR40 ;  /* 0xffffffee042678a4 */ /* 0x000fe4000f8e0228 */
[----:B------:R-:W-:-:S12]  /*1040*/  @UP0 ULOP3.LUT UR39, UR4, 0x1, URZ, 0xc0, !UPT ;  /* 0x0000000104270892 */ /* 0x000fd8000f8ec03f */
.L_x_12:
[----:B------:R-:W-:Y:S01]  /*1050*/  ISETP.GE.U32.AND P0, PT, R18, UR8, PT ;  /* 0x0000000812007c0c */ /* 0x000fe2000bf06070 */
[----:B------:R-:W-:Y:S01]  /*1060*/  IMAD.MOV.U32 R19, RZ, RZ, -0x1 ;  /* 0xffffffffff137424 */ /* 0x000fe200078e00ff */
[----:B------:R-:W-:Y:S01]  /*1070*/  PRMT R8, RZ, 0x7610, R8 ;  /* 0x00007610ff087816 */ /* 0x000fe20000000008 */
[----:B------:R-:W-:Y:S01]  /*1080*/  IMAD.MOV.U32 R22, RZ, RZ, -0x1 ;  /* 0xffffffffff167424 */ /* 0x000fe200078e00ff */
[----:B------:R-:W-:Y:S01]  /*1090*/  ISETP.GE.U32.AND.EX P0, PT, R17, UR9, PT, P0 ;  /* 0x0000000911007c0c */ /* 0x000fe2000bf06100 */
[----:B------:R-:W-:-:S12]  /*10a0*/  IMAD.MOV.U32 R2, RZ, RZ, -0x1 ;  /* 0xffffffffff027424 */ /* 0x000fd800078e00ff */
[----:B------:R-:W-:Y:S05]  /*10b0*/  @P0 BRA `(.L_x_13) ;  /* 0x00000004002c0947 */ /* 0x000fea0003800000 */
[----:B------:R-:W1:Y:S01]  /*10c0*/  LDC.64 R26, c[0x0][0x628] ;  /* 0x00018a00ff1a7b82 */ /* 0x000e620000000a00 */
[----:B------:R-:W-:Y:S02]  /*10d0*/  IMAD.MOV.U32 R8, RZ, RZ, R18 ;  /* 0x000000ffff087224 */ /* 0x000fe400078e0012 */
[----:B------:R-:W-:-:S05]  /*10e0*/  IMAD.MOV.U32 R9, RZ, RZ, R17 ;  /* 0x000000ffff097224 */ /* 0x000fca00078e0011 */
[----:B------:R-:W2:Y:S08]  /*10f0*/  LDC R2, c[0x0][0x630] ;  /* 0x00018c00ff027b82 */ /* 0x000eb00000000800 */
[----:B------:R-:W3:Y:S01]  /*1100*/  LDC.64 R28, c[0x0][0x620] ;  /* 0x00018800ff1c7b82 */ /* 0x000ee20000000a00 */
[----:B-1----:R-:W-:-:S04]  /*1110*/  ISETP.NE.U32.AND P0, PT, R26, RZ, PT ;  /* 0x000000ff1a00720c */ /* 0x002fc80003f05070 */
[----:B------:R-:W-:-:S13]  /*1120*/  ISETP.NE.AND.EX P0, PT, R27, RZ, PT, P0 ;  /* 0x000000ff1b00720c */ /* 0x000fda0003f05300 */
[----:B--23--:R-:W-:Y:S05]  /*1130*/  @!P0 BRA `(.L_x_14) ;  /* 0x0000000000288947 */ /* 0x00cfea0003800000 */
[----:B0-----:R-:W0:Y:S02]  /*1140*/  LDC R13, c[0x0][0x634] ;  /* 0x00018d00ff0d7b82 */ /* 0x001e240000000800 */
[----:B0-----:R-:W-:-:S05]  /*1150*/  IADD3 R13, P0, R18, R13, RZ ;  /* 0x0000000d120d7210 */ /* 0x001fca0007f1e0ff */
[----:B------:R-:W-:-:S04]  /*1160*/  IMAD.X R15, RZ, RZ, R17, P0 ;  /* 0x000000ffff0f7224 */ /* 0x000fc800000e0611 */
[----:B------:R-:W-:-:S04]  /*1170*/  IMAD.WIDE.U32 R8, R15, R26, RZ ;  /* 0x0000001a0f087225 */ /* 0x000fc800078e00ff */
[----:B------:R-:W-:-:S04]  /*1180*/  IMAD.WIDE.U32 R10, P0, R13, R27, R8 ;  /* 0x0000001b0d0a7225 */ /* 0x000fc80007800008 */
[----:B------:R-:W-:-:S04]  /*1190*/  IMAD.WIDE.U32 R8, R13, R26, RZ ;  /* 0x0000001a0d087225 */ /* 0x000fc800078e00ff */
[----:B------:R-:W-:Y:S01]  /*11a0*/  IMAD.X R13, RZ, RZ, RZ, P0 ;  /* 0x000000ffff0d7224 */ /* 0x000fe200000e06ff */
[----:B------:R-:W-:Y:S01]  /*11b0*/  IADD3 RZ, P0, R9, R10, RZ ;  /* 0x0000000a09ff7210 */ /* 0x000fe20007f1e0ff */
[----:B------:R-:W-:-:S04]  /*11c0*/  IMAD.MOV.U32 R12, RZ, RZ, R11 ;  /* 0x000000ffff0c7224 */ /* 0x000fc800078e000b */
[----:B------:R-:W-:-:S08]  /*11d0*/  IMAD.WIDE.U32.X R8, R15, R27, R12, P0 ;  /* 0x0000001b0f087225 */ /* 0x000fd000000e040c */
.L_x_14:
[----:B------:R-:W1:Y:S01]  /*11e0*/  LDC.64 R32, c[0x0][0x640] ;  /* 0x00019000ff207b82 */ /* 0x000e620000000a00 */
[-C--:B------:R-:W-:Y:S01]  /*11f0*/  SHF.R.U64 R30, R8, R2.reuse, R9 ;  /* 0x00000002081e7219 */ /* 0x080fe20000001209 */
[----:B------:R-:W-:Y:S01]  /*1200*/  IMAD.MOV.U32 R19, RZ, RZ, R17 ;  /* 0x000000ffff137224 */ /* 0x000fe200078e0011 */
[----:B------:R-:W-:Y:S01]  /*1210*/  SHF.R.U32.HI R2, RZ, R2, R9 ;  /* 0x00000002ff027219 */ /* 0x000fe20000011609 */
[----:B------:R-:W-:Y:S01]  /*1220*/  IMAD.MOV.U32 R26, RZ, RZ, 0x1 ;  /* 0x00000001ff1a7424 */ /* 0x000fe200078e00ff */
[----:B------:R-:W-:-:S03]  /*1230*/  IADD3 R11, P0, RZ, -R30, RZ ;  /* 0x8000001eff0b7210 */ /* 0x000fc60007f1e0ff */
[----:B------:R-:W2:Y:S02]  /*1240*/  LDC R10, c[0x0][0x618] ;  /* 0x00018600ff0a7b82 */ /* 0x000ea40000000800 */
[----:B------:R-:W-:-:S04]  /*1250*/  IMAD.X R9, RZ, RZ, ~R2, P0 ;  /* 0x000000ffff097224 */ /* 0x000fc800000e0e02 */
[-C--:B------:R-:W-:Y:S02]  /*1260*/  IMAD R2, R9, R28.reuse, RZ ;  /* 0x0000001c09027224 */ /* 0x080fe400078e02ff */
[----:B0-----:R-:W0:Y:S01]  /*1270*/  LDC R13, c[0x0][0x608] ;  /* 0x00018200ff0d7b82 */ /* 0x001e220000000800 */
[----:B------:R-:W-:-:S04]  /*1280*/  IMAD.WIDE.U32 R8, R11, R28, R18 ;  /* 0x0000001c0b087225 */ /* 0x000fc800078e0012 */
[----:B------:R-:W-:Y:S02]  /*1290*/  IMAD R11, R11, R29, R2 ;  /* 0x0000001d0b0b7224 */ /* 0x000fe400078e0202 */
[----:B------:R-:W-:Y:S01]  /*12a0*/  IMAD.MOV.U32 R2, RZ, RZ, -0x1 ;  /* 0xffffffffff027424 */ /* 0x000fe200078e00ff */
[----:B------:R-:W3:Y:S01]  /*12b0*/  LDC R31, c[0x0][0x658] ;  /* 0x00019600ff1f7b82 */ /* 0x000ee20000000800 */
[----:B------:R-:W-:Y:S01]  /*12c0*/  IMAD.IADD R9, R9, 0x1, R11 ;  /* 0x0000000109097824 */ /* 0x000fe200078e020b */
[----:B-1----:R-:W-:-:S04]  /*12d0*/  ISETP.NE.U32.AND P0, PT, R32, RZ, PT ;  /* 0x000000ff2000720c */ /* 0x002fc80003f05070 */
[----:B------:R-:W-:Y:S02]  /*12e0*/  ISETP.NE.AND.EX P0, PT, R33, RZ, PT, P0 ;  /* 0x000000ff2100720c */ /* 0x000fe40003f05300 */
[----:B------:R-:W1:Y:S01]  /*12f0*/  LDC R29, c[0x0][0x600] ;  /* 0x00018000ff1d7b82 */ /* 0x000e620000000800 */
[-CC-:B--2---:R-:W-:Y:S02]  /*1300*/  SHF.R.U64 R27, R8, R10.reuse, R9.reuse ;  /* 0x0000000a081b7219 */ /* 0x184fe40000001209 */
[----:B------:R-:W-:-:S05]  /*1310*/  SHF.R.U32.HI R8, RZ, R10, R9 ;  /* 0x0000000aff087219 */ /* 0x000fca0000011609 */
[----:B------:R-:W2:Y:S01]  /*1320*/  LDC R22, c[0x0][0x648] ;  /* 0x00019200ff167b82 */ /* 0x000ea20000000800 */
[-CC-:B0-----:R-:W-:Y:S02]  /*1330*/  SHF.R.U64 R34, R27, R13.reuse, R8.reuse ;  /* 0x0000000d1b227219 */ /* 0x181fe40000001208 */
[----:B------:R-:W-:-:S05]  /*1340*/  SHF.R.U32.HI R8, RZ, R13, R8 ;  /* 0x0000000dff087219 */ /* 0x000fca0000011608 */
[----:B------:R-:W0:Y:S01]  /*1350*/  LDC R24, c[0x0][0x638] ;  /* 0x00018e00ff187b82 */ /* 0x000e220000000800 */
[-CC-:B---3--:R-:W-:Y:S02]  /*1360*/  SHF.R.U64 R36, R34, R31.reuse, R8.reuse ;  /* 0x0000001f22247219 */ /* 0x188fe40000001208 */
[-C--:B------:R-:W-:Y:S02]  /*1370*/  SHF.L.U32 R2, R2, R31.reuse, RZ ;  /* 0x0000001f02027219 */ /* 0x080fe400000006ff */
[----:B------:R-:W-:Y:S01]  /*1380*/  SHF.R.U32.HI R9, RZ, R31, R8 ;  /* 0x0000001fff097219 */ /* 0x000fe20000011608 */
[----:B------:R-:W-:Y:S01]  /*1390*/  IMAD.MOV.U32 R8, RZ, RZ, R36 ;  /* 0x000000ffff087224 */ /* 0x000fe200078e0024 */
[----:B------:R-:W-:Y:S01]  /*13a0*/  LOP3.LUT R15, RZ, R2, RZ, 0x33, !PT ;  /* 0x00000002ff0f7212 */ /* 0x000fe200078e33ff */
[----:B------:R-:W3:Y:S01]  /*13b0*/  LDC R28, c[0x0][0x610] ;  /* 0x00018400ff1c7b82 */ /* 0x000ee20000000800 */
[----:B------:R-:W-:Y:S05]  /*13c0*/  @!P0 BRA `(.L_x_15) ;  /* 0x0000000000288947 */ /* 0x000fea0003800000 */
[----:B------:R-:W4:Y:S02]  /*13d0*/  LDC R13, c[0x0][0x64c] ;  /* 0x00019300ff0d7b82 */ /* 0x000f240000000800 */
[----:B----4-:R-:W-:-:S05]  /*13e0*/  IADD3 R13, P0, R36, R13, RZ ;  /* 0x0000000d240d7210 */ /* 0x010fca0007f1e0ff */
        /* <DEDUP_REMOVED lines=8> */
.L_x_15:
[----:B--2---:R-:W-:Y:S01]  /*1470*/  SHF.R.U64 R7, R8, R22, R9 ;  /* 0x0000001608077219 */ /* 0x004fe20000001209 */
[----:B-1----:R-:W-:Y:S01]  /*1480*/  VIADD R8, R29, 0xffffffff ;  /* 0xffffffff1d087836 */ /* 0x002fe20000000000 */
[----:B------:R-:W-:Y:S01]  /*1490*/  SHF.L.U32 R2, R26, R31, RZ ;  /* 0x0000001f1a027219 */ /* 0x000fe200000006ff */
[----:B------:R-:W-:Y:S01]  /*14a0*/  @P1 IMAD R21, R25, R20, R6 ;  /* 0x0000001419151224 */ /* 0x000fe200078e0206 */
[----:B------:R-:W-:Y:S01]  /*14b0*/  LOP3.LUT R15, R34, R15, RZ, 0xc0, !PT ;  /* 0x0000000f220f7212 */ /* 0x000fe200078ec0ff */
[----:B------:R-:W-:Y:S01]  /*14c0*/  IMAD.MOV R9, RZ, RZ, -R7 ;  /* 0x000000ffff097224 */ /* 0x000fe200078e0a07 */
[----:B------:R-:W-:-:S03]  /*14d0*/  LOP3.LUT R8, R27, R8, RZ, 0xc0, !PT ;  /* 0x000000081b087212 */ /* 0x000fc600078ec0ff */
[----:B------:R-:W-:Y:S02]  /*14e0*/  IMAD R6, R2, R7, R15 ;  /* 0x0000000702067224 */ /* 0x000fe400078e020f */
[----:B0-----:R-:W-:Y:S02]  /*14f0*/  IMAD R2, R9, R24, R36 ;  /* 0x0000001809027224 */ /* 0x001fe400078e0224 */
[----:B---3--:R-:W-:Y:S02]  /*1500*/  IMAD R19, R6, R28, R21 ;  /* 0x0000001c06137224 */ /* 0x008fe400078e0215 */
[----:B------:R-:W-:Y:S02]  /*1510*/  IMAD R2, R2, R29, R8 ;  /* 0x0000001d02027224 */ /* 0x000fe400078e0208 */
[----:B------:R-:W-:-:S03]  /*1520*/  IMAD.MOV.U32 R6, RZ, RZ, 0x1 ;  /* 0x00000001ff067424 */ /* 0x000fc600078e00ff */
[----:B------:R-:W-:Y:S02]  /*1530*/  SEL R22, R2, R19, !P1 ;  /* 0x0000001302167207 */ /* 0x000fe40004800000 */
[----:B------:R-:W-:Y:S01]  /*1540*/  SEL R19, R19, R2, !P1 ;  /* 0x0000000213137207 */ /* 0x000fe20004800000 */
[----:B------:R-:W-:Y:S01]  /*1550*/  IMAD.MOV.U32 R2, RZ, RZ, R30 ;  /* 0x000000ffff027224 */ /* 0x000fe200078e001e */
[----:B------:R-:W-:-:S07]  /*1560*/  PRMT R8, R6, 0x7610, R8 ;  /* 0x0000761006087816 */ /* 0x000fce0000000008 */
.L_x_13:
[----:B------:R-:W-:Y:S05]  /*1570*/  @!P2 BRA `(.L_x_16) ;  /* 0x00000000000ca947 */ /* 0x000fea0003800000 */
[----:B------:R-:W-:Y:S01]  /*1580*/  UCGABAR_WAIT ;  /* 0x0000000000007dc7 */ /* 0x000fe20008000000 */
[----:B------:R-:W-:Y:S01]  /*1590*/  CCTL.IVALL ;  /* 0x00000000ff00798f */ /* 0x000fe20002000000 */
[----:B------:R-:W-:Y:S05]  /*15a0*/  BRA `(.L_x_17) ;  /* 0x0000000000047947 */ /* 0x000fea0003800000 */
.L_x_16:
[----:B------:R-:W-:Y:S06]  /*15b0*/  BAR.SYNC.DEFER_BLOCKING 0x0 ;  /* 0x0000000000007b1d */ /* 0x000fec0000010000 */
.L_x_17:
[----:B------:R-:W-:Y:S05]  /*15c0*/  @!P4 BRA `(.L_x_18) ;  /* 0x0000004400a0c947 */ /* 0x000fea0003800000 */
[----:B------:R-:W-:-:S13]  /*15d0*/  ISETP.GT.U32.AND P0, PT, R35, 0x1, PT ;  /* 0x000000012300780c */ /* 0x000fda0003f04070 */
[----:B------:R-:W-:Y:S05]  /*15e0*/  @P0 EXIT ;  /* 0x000000000000094d */ /* 0x000fea0003800000 */
.L_x_19:
[----:B------:R-:W-:-:S08]  /*15f0*/  NOP ;  /* 0x0000000000007918 */ /* 0x000fd00000000000 */
[----:B------:R-:W1:Y:S02]  /*1600*/  USETMAXREG.TRY_ALLOC.CTAPOOL UP0, 0xe8 ;  /* 0x000000e8000079c8 */ /* 0x000e640008000600 */
[----:B-1----:R-:W-:-:S13]  /*1610*/  PLOP3.LUT P0, PT, PT, PT, UP0, 0x80, 0x0 ;  /* 0x000000000000781c */ /* 0x002fda0003f0f008 */
[----:B------:R-:W-:Y:S05]  /*1620*/  @!P0 BRA `(.L_x_19) ;  /* 0xfffffffc00f08947 */ /* 0x000fea000383ffff */
[----:B------:R-:W-:-:S13]  /*1630*/  LOP3.LUT P0, RZ, R8, 0xff, RZ, 0xc0, !PT ;  /* 0x000000ff08ff7812 */ /* 0x000fda000780c0ff */
[----:B------:R-:W-:Y:S05]  /*1640*/  @!P0 EXIT ;  /* 0x000000000000894d */ /* 0x000fea0003800000 */
[----:B------:R-:W1:Y:S01]  /*1650*/  S2UR UR4, SR_CgaCtaId ;  /* 0x00000000000479c3 */ /* 0x000e620000008800 */
[----:B------:R-:W-:Y:S01]  /*1660*/  VIADD R14, R14, 0xffffffff ;  /* 0xffffffff0e0e7836 */ /* 0x000fe20000000000 */
[CC--:B------:R-:W-:Y:S01]  /*1670*/  LEA.HI R4, R0.reuse, R3.reuse, RZ, 0x2 ;  /* 0x0000000300047211 */ /* 0x0c0fe200078f10ff */
[----:B------:R-:W-:Y:S01]  /*1680*/  UMOV UR41, 0x400 ;  /* 0x0000040000297882 */ /* 0x000fe20000000000 */
[----:B------:R-:W-:Y:S01]  /*1690*/  LEA.HI R0, R0, R3, RZ, 0x5 ;  /* 0x0000000300007211 */ /* 0x000fe200078f28ff */
[----:B------:R-:W-:Y:S01]  /*16a0*/  UISETP.LT.AND UP0, UPT, UR40, 0x1, UPT ;  /* 0x000000012800788c */ /* 0x000fe2000bf01270 */
[----:B------:R-:W-:Y:S01]  /*16b0*/  R2UR UR42, R14 ;  /* 0x000000000e2a72ca */ /* 0x000fe200000e0000 */
[----:B------:R-:W-:Y:S01]  /*16c0*/  ULDC UR6, c[0x0][0x284] ;  /* 0x0000a10000067ab9 */ /* 0x000fe20000000800 */
[--C-:B------:R-:W-:Y:S01]  /*16d0*/  SHF.R.S32.HI R92, RZ, 0x2, R4.reuse ;  /* 0x00000002ff5c7819 */ /* 0x100fe20000011404 */
[----:B------:R-:W-:Y:S01]  /*16e0*/  USEL UR43, UR40, 0x1, UP0 ;  /* 0x00000001282b7887 */ /* 0x000fe20008000000 */
[----:B------:R-:W-:Y:S01]  /*16f0*/  SHF.R.S32.HI R5, RZ, 0x1f, R4 ;  /* 0x0000001fff057819 */ /* 0x000fe20000011404 */
[----:B------:R-:W-:Y:S01]  /*1700*/  USHF.L.U32 UR46, UR40, 0x1, URZ ;  /* 0x00000001282e7899 */ /* 0x000fe2000800063f */
[----:B------:R-:W-:Y:S01]  /*1710*/  LOP3.LUT R94, R4, 0xfffffffc, RZ, 0xc0, !PT ;  /* 0xfffffffc045e7812 */ /* 0x000fe200078ec0ff */
[----:B------:R-:W-:Y:S01]  /*1720*/  UIADD3 UR43, -UR43, UR40, URZ ;  /* 0x000000282b2b7290 */ /* 0x000fe2000fffe13f */
[----:B------:R-:W-:-:S02]  /*1730*/  LEA.HI R5, R5, R92, RZ, 0x3 ;  /* 0x0000005c05057211 */ /* 0x000fc400078f18ff */
[----:B------:R-:W-:Y:S01]  /*1740*/  ISETP.NE.AND P0, PT, R14, RZ, PT ;  /* 0x000000ff0e00720c */ /* 0x000fe20003f05270 */
[----:B------:R-:W-:Y:S01]  /*1750*/  IMAD.IADD R94, R3, 0x1, -R94 ;  /* 0x00000001035e7824 */ /* 0x000fe200078e0a5e */
[----:B------:R-:W-:Y:S01]  /*1760*/  LOP3.LUT R5, R5, 0xfffffff8, RZ, 0xc0, !PT ;  /* 0xfffffff805057812 */ /* 0x000fe200078ec0ff */
[----:B------:R-:W-:Y:S01]  /*1770*/  USHF.L.U32 UR42, UR42, 0x3, URZ ;  /* 0x000000032a2a7899 */ /* 0x000fe2000800063f */
[----:B------:R-:W-:-:S03]  /*1780*/  SEL R101, RZ, 0x1, P0 ;  /* 0x00000001ff657807 */ /* 0x000fc60000000000 */
[----:B------:R-:W-:Y:S01]  /*1790*/  IMAD.IADD R92, R92, 0x1, -R5 ;  /* 0x000000015c5c7824 */ /* 0x000fe200078e0a05 */
[----:B-1----:R-:W-:Y:S01]  /*17a0*/  ULEA UR41, UR4, UR41, 0x18 ;  /* 0x0000002904297291 */ /* 0x002fe2000f8ec03f */
[----:B------:R-:W-:Y:S01]  /*17b0*/  SHF.R.S32.HI R5, RZ, 0x5, R0 ;  /* 0x00000005ff057819 */ /* 0x000fe20000011400 */
[----:B------:R-:W-:Y:S02]  /*17c0*/  IMAD.U32 R96, RZ, RZ, UR42 ;  /* 0x0000002aff607e24 */ /* 0x000fe4000f8e00ff */
[----:B------:R-:W-:Y:S01]  /*17d0*/  UIADD3 UR47, UR41, 0x130, URZ ;  /* 0x00000130292f7890 */ /* 0x000fe2000fffe03f */
[--C-:B------:R-:W-:Y:S01]  /*17e0*/  SHF.R.S32.HI R93, RZ, 0x1f, R92.reuse ;  /* 0x0000001fff5d7819 */ /* 0x100fe2000001145c */
[----:B------:R-:W-:Y:S01]  /*17f0*/  UIADD3 UR4, UR41, 0x200, URZ ;  /* 0x0000020029047890 */ /* 0x000fe2000fffe03f */
[C-C-:B------:R-:W-:Y:S01]  /*1800*/  IMAD R99, R5.reuse, -0x10, -R92.reuse ;  /* 0xfffffff005637824 */ /* 0x140fe200078e0a5c */
[----:B------:R-:W-:Y:S01]  /*1810*/  UIADD3 UR5, UR41, 0x12200, URZ ;  /* 0x0001220029057890 */ /* 0x000fe2000fffe03f */
[C---:B------:R-:W-:Y:S01]  /*1820*/  LOP3.LUT R98, R96.reuse, 0x8, RZ, 0xc0, !PT ;  /* 0x0000000860627812 */ /* 0x040fe200078ec0ff */
[----:B------:R-:W-:Y:S01]  /*1830*/  USHF.R.U32.HI UR4, URZ, 0x4, UR4 ;  /* 0x000000043f047899 */ /* 0x000fe20008011604 */
[----:B------:R-:W-:Y:S01]  /*1840*/  IMAD.U32 R95, RZ, RZ, UR47 ;  /* 0x0000002fff5f7e24 */ /* 0x000fe2000f8e00ff */
[----:B------:R-:W-:Y:S01]  /*1850*/  USHF.R.U32.HI UR5, URZ, 0x4, UR5 ;  /* 0x000000043f057899 */ /* 0x000fe20008011605 */
[----:B------:R-:W-:Y:S01]  /*1860*/  IMAD.WIDE R92, R5, 0x10, R92 ;  /* 0x00000010055c7825 */ /* 0x000fe200078e025c */
[----:B------:R-:W-:Y:S01]  /*1870*/  ULOP3.LUT UR4, UR4, 0x3fff, URZ, 0xc0, !UPT ;  /* 0x00003fff04047892 */ /* 0x000fe2000f8ec03f */
[----:B------:R-:W-:Y:S01]  /*1880*/  LOP3.LUT R96, R96, 0x8, RZ, 0xc, !PT ;  /* 0x0000000860607812 */ /* 0x000fe200078e0cff */
[----:B------:R-:W-:Y:S01]  /*1890*/  ULOP3.LUT UR5, UR5, 0x3fff, URZ, 0xc0, !UPT ;  /* 0x00003fff05057892 */ /* 0x000fe2000f8ec03f */
[----:B------:R-:W-:Y:S01]  /*18a0*/  VIADD R97, R95, UR42 ;  /* 0x0000002a5f617c36 */ /* 0x000fe20008000000 */
[----:B------:R-:W-:Y:S01]  /*18b0*/  LOP3.LUT R98, R98, 0x18, RZ, 0x3c, !PT ;  /* 0x0000001862627812 */ /* 0x000fe200078e3cff */
[----:B------:R-:W-:Y:S01]  /*18c0*/  VIADD R99, R99, UR6 ;  /* 0x0000000663637c36 */ /* 0x000fe20008000000 */
[----:B------:R-:W-:-:S02]  /*18d0*/  ULOP3.LUT UR44, UR4, 0x10000, URZ, 0xfc, !UPT ;  /* 0x00010000042c7892 */ /* 0x000fc4000f8efc3f */
[----:B------:R-:W-:-:S12]  /*18e0*/  ULOP3.LUT UR45, UR5, 0x10000, URZ, 0xfc, !UPT ;  /* 0x00010000052d7892 */ /* 0x000fd8000f8efc3f */
.L_x_171:
[----:B------:R-:W-:Y:S01]  /*18f0*/  SHF.L.U32 R0, R101, 0x1f, RZ ;  /* 0x0000001f65007819 */ /* 0x000fe200000006ff */
[----:B------:R-:W-:Y:S02]  /*1900*/  ULDC UR4, c[0x0][0x28c] ;  /* 0x0000a30000047ab9 */ /* 0x000fe40000000800 */
[----:B------:R-:W-:Y:S01]  /*1910*/  ISETP.LT.AND P1, PT, RZ, UR4, PT ;  /* 0x00000004ff007c0c */ /* 0x000fe2000bf21270 */
[----:B-1----:R-:W1:Y:S02]  /*1920*/  SYNCS.PHASECHK.TRANS64.TRYWAIT P0, [R95+UR42], R0 ;  /* 0x000000005f0075a7 */ /* 0x002e64000800016a */
[----:B-1-34-:R-:W-:Y:S10]  /*1930*/  @!P0 BRA `(.L_x_20) ;  /* 0x0000005c000c8947 */ /* 0x01aff40003800000 */
.L_x_207:
[----:B------:R-:W-:Y:S05]  /*1940*/  @P1 BRA `(.L_x_21) ;  /* 0x0000000000401947 */ /* 0x000fea0003800000 */
[----:B-1----:R-:W-:Y:S01]  /*1950*/  MOV R0, 0x0 ;  /* 0x0000000000007802 */ /* 0x002fe20000000f00 */
[----:B------:R-:W-:Y:S01]  /*1960*/  ULDC.64 UR4, c[0x4][0x68] ;  /* 0x01001a0000047ab9 */ /* 0x000fe20000000a00 */
[----:B------:R-:W-:Y:S01]  /*1970*/  ULDC.64 UR6, c[0x4][0x8] ;  /* 0x0100020000067ab9 */ /* 0x000fe20000000a00 */
[----:B------:R-:W-:Y:S01]  /*1980*/  IMAD.U32 R4, RZ, RZ, UR4 ;  /* 0x00000004ff047e24 */ /* 0x000fe2000f8e00ff */
[----:B------:R1:W2:Y:S01]  /*1990*/  LDC.64 R14, c[0x4][R0] ;  /* 0x01000000000e7b82 */ /* 0x0002a20000000a00 */
[----:B------:R-:W-:Y:S01]  /*19a0*/  IMAD.U32 R5, RZ, RZ, UR5 ;  /* 0x00000005ff057e24 */ /* 0x000fe2000f8e00ff */
[----:B------:R-:W-:Y:S01]  /*19b0*/  ULDC.64 UR4, c[0x4][0x70] ;  /* 0x01001c0000047ab9 */ /* 0x000fe20000000a00 */
[----:B------:R-:W-:Y:S02]  /*19c0*/  IMAD.U32 R10, RZ, RZ, UR6 ;  /* 0x00000006ff0a7e24 */ /* 0x000fe4000f8e00ff */
[----:B------:R-:W-:Y:S02]  /*19d0*/  IMAD.U32 R6, RZ, RZ, UR4 ;  /* 0x00000004ff067e24 */ /* 0x000fe4000f8e00ff */
[----:B------:R-:W-:-:S02]  /*19e0*/  IMAD.U32 R7, RZ, RZ, UR5 ;  /* 0x00000005ff077e24 */ /* 0x000fc4000f8e00ff */
[----:B------:R-:W-:Y:S02]  /*19f0*/  IMAD.U32 R11, RZ, RZ, UR7 ;  /* 0x00000007ff0b7e24 */ /* 0x000fe4000f8e00ff */
[----:B------:R-:W-:Y:S02]  /*1a00*/  IMAD.MOV.U32 R8, RZ, RZ, 0x1e1 ;  /* 0x000001e1ff087424 */ /* 0x000fe400078e00ff */
[----:B0-----:R-:W-:Y:S02]  /*1a10*/  IMAD.MOV.U32 R12, RZ, RZ, 0x1 ;  /* 0x00000001ff0c7424 */ /* 0x001fe400078e00ff */
[----:B-1----:R-:W-:-:S07]  /*1a20*/  IMAD.MOV.U32 R13, RZ, RZ, RZ ;  /* 0x000000ffff0d7224 */ /* 0x002fce00078e00ff */
[----:B------:R-:W-:-:S07]  /*1a30*/  LEPC R20, `(.L_x_21) ;  /* 0x000000001014794e */ /* 0x000fce0000000000 */
[----:B--2--5:R-:W-:Y:S05]  /*1a40*/  CALL.ABS.NOINC R14 ;  /* 0x000000000e007343 */ /* 0x024fea0003c00000 */
.L_x_21:
[----:B-1----:R-:W-:-:S04]  /*1a50*/  LOP3.LUT R0, R16, 0x1, RZ, 0xfc, !PT ;  /* 0x0000000110007812 */ /* 0x002fc800078efcff */
[----:B------:R-:W-:-:S13]  /*1a60*/  ISETP.NE.AND P0, PT, R0, 0x3, PT ;  /* 0x000000030000780c */ /* 0x000fda0003f05270 */
[----:B------:R-:W-:Y:S05]  /*1a70*/  @!P0 BRA `(.L_x_22) ;  /* 0x0000000000048947 */ /* 0x000fea0003800000 */
[----:B------:R-:W-:Y:S01]  /*1a80*/  BPT.TRAP 0x1 ;  /* 0x000000040000795c */ /* 0x000fe20000300000 */
.L_x_22:
[----:B------:R-:W-:Y:S02]  /*1a90*/  IMAD.U32 R3, RZ, RZ, UR38 ;  /* 0x00000026ff037e24 */ /* 0x000fe4000f8e00ff */
[----:B------:R-:W-:-:S03]  /*1aa0*/  IMAD.U32 R0, RZ, RZ, UR39 ;  /* 0x00000027ff007e24 */ /* 0x000fc6000f8e00ff */
[----:B------:R-:W-:Y:S02]  /*1ab0*/  LEA R3, R3, UR41, 0x3 ;  /* 0x0000002903037c11 */ /* 0x000fe4000f8e18ff */
[----:B------:R-:W-:-:S04]  /*1ac0*/  SHF.L.U32 R0, R0, 0x1f, RZ ;  /* 0x0000001f00007819 */ /* 0x000fc800000006ff */
[----:B------:R1:W2:Y:S01]  /*1ad0*/  SYNCS.PHASECHK.TRANS64.TRYWAIT P1, [R3+URZ], R0 ;  /* 0x00000000030075a7 */ /* 0x0002a2000802017f */
[----:B------:R-:W-:Y:S05]  /*1ae0*/  @!P0 BRA `(.L_x_23) ;  /* 0x0000000000048947 */ /* 0x000fea0003800000 */
[----:B------:R-:W-:Y:S01]  /*1af0*/  BPT.TRAP 0x1 ;  /* 0x000000040000795c */ /* 0x000fe20000300000 */
.L_x_23:
[----:B--2---:R-:W-:Y:S05]  /*1b00*/  @P1 BRA `(.L_x_24) ;  /* 0x0000000000081947 */ /* 0x004fea0003800000 */
[----:B------:R-:W2:Y:S02]  /*1b10*/  SYNCS.PHASECHK.TRANS64.TRYWAIT P1, [R3+URZ], R0 ;  /* 0x00000000030075a7 */ /* 0x000ea4000802017f */
[----:B--2---:R-:W-:Y:S05]  /*1b20*/  @!P1 BRA `(.L_x_25) ;  /* 0x0000005800a49947 */ /* 0x004fea0003800000 */
.L_x_24:
[----:B------:R-:W-:Y:S05]  /*1b30*/  WARPSYNC.ALL ;  /* 0x0000000000007948 */ /* 0x000fea0003800000 */
[----:B------:R-:W-:Y:S01]  /*1b40*/  ULEA UR4, UR38, UR44, 0x8 ;  /* 0x0000002c26047291 */ /* 0x000fe2000f8e403f */
[----:B------:R-:W-:Y:S01]  /*1b50*/  WARPGROUP.ARRIVE ;  /* 0x00000000000079c5 */ /* 0x000fe20000000000 */
[----:B------:R-:W-:Y:S01]  /*1b60*/  ULEA UR6, UR38, UR45, 0x9 ;  /* 0x0000002d26067291 */ /* 0x000fe2000f8e483f */
[----:B-12---:R-:W-:Y:S01]  /*1b70*/  IMAD.U32 R0, RZ, RZ, UR43 ;  /* 0x0000002bff007e24 */ /* 0x006fe2000f8e00ff */
[----:B------:R-:W-:Y:S01]  /*1b80*/  UMOV UR5, 0x80000020 ;  /* 0x8000002000057882 */ /* 0x000fe20000000000 */
[----:B------:R-:W-:-:S03]  /*1b90*/  UMOV UR7, 0x80000020 ;  /* 0x8000002000077882 */ /* 0x000fc60000000000 */
[----:B------:R-:W-:-:S03]  /*1ba0*/  ISETP.GE.AND P1, PT, R0, 0x1, PT ;  /* 0x000000010000780c */ /* 0x000fc60003f26270 */
[----:B------:R-:W-:Y:S01]  /*1bb0*/  IGMMA.64x128x32.S8.S8 R24, gdesc[UR4], RZ, !UPT, gsb0 ;  /* 0x03600000041879f1 */ /* 0x000fe2000c0410ff */
[----:B------:R-:W-:Y:S02]  /*1bc0*/  UIADD3 UR4, UR4, 0x2, URZ ;  /* 0x0000000204047890 */ /* 0x000fe4000fffe03f */
[----:B------:R-:W-:Y:S01]  /*1bd0*/  UIADD3 UR6, UR6, 0x2, URZ ;  /* 0x0000000206067890 */ /* 0x000fe2000fffe03f */
[----:B------:R-:W-:Y:S01]  /*1be0*/  UMOV UR5, 0x80000020 ;  /* 0x8000002000057882 */ /* 0x000fe20000000000 */
[----:B------:R-:W-:Y:S01]  /*1bf0*/  UMOV UR7, 0x80000020 ;  /* 0x8000002000077882 */ /* 0x000fe20000000000 */
[----:B------:R-:W-:Y:S02]  /*1c00*/  WARPGROUP.DEPBAR.LE gsb0, 0x0 ;  /* 0x00008000000079c5 */ /* 0x000fe40000010000 */
[----:B------:R-:W-:-:S06]  /*1c10*/  WARPGROUP.ARRIVE ;  /* 0x00000000000079c5 */ /* 0x000fcc0000000000 */
[----:B------:R-:W-:Y:S03]  /*1c20*/  IGMMA.64x128x32.S8.S8 R24, gdesc[UR4], R24, gsb0 ;  /* 0x03600000041879f1 */ /* 0x000fe60008041018 */
[----:B------:R-:W-:Y:S02]  /*1c30*/  WARPGROUP.DEPBAR.LE gsb0, 0x0 ;  /* 0x00008000000079c5 */ /* 0x000fe40000010000 */
[----:B------:R-:W-:Y:S05]  /*1c40*/  @!P1 BRA `(.L_x_26) ;  /* 0x0000000000d49947 */ /* 0x000fea0003800000 */
[----:B------:R-:W-:Y:S01]  /*1c50*/  UIADD3 UR4, UR38, 0x1, URZ ;  /* 0x0000000126047890 */ /* 0x000fe2000fffe03f */
[----:B------:R-:W-:Y:S02]  /*1c60*/  IMAD.U32 R0, RZ, RZ, UR43 ;  /* 0x0000002bff007e24 */ /* 0x000fe4000f8e00ff */
[----:B------:R-:W-:Y:S01]  /*1c70*/  IMAD.U32 R3, RZ, RZ, UR38 ;  /* 0x00000026ff037e24 */ /* 0x000fe2000f8e00ff */
[----:B------:R-:W-:-:S04]  /*1c80*/  UISETP.NE.AND UP0, UPT, UR4, 0x12, UPT ;  /* 0x000000120400788c */ /* 0x000fc8000bf05270 */
[----:B------:R-:W-:Y:S02]  /*1c90*/  USEL UR5, URZ, 0x1, UP0 ;  /* 0x000000013f057887 */ /* 0x000fe40008000000 */
[----:B------:R-:W-:Y:S02]  /*1ca0*/  USEL UR8, UR4, URZ, UP0 ;  /* 0x0000003f04087287 */ /* 0x000fe40008000000 */
[----:B------:R-:W-:-:S06]  /*1cb0*/  ULOP3.LUT UR5, UR39, UR5, URZ, 0x3c, !UPT ;  /* 0x0000000527057292 */ /* 0x000fcc000f8e3c3f */
[----:B------:R-:W-:-:S07]  /*1cc0*/  IMAD.U32 R6, RZ, RZ, UR5 ;  /* 0x00000005ff067e24 */ /* 0x000fce000f8e00ff */
.L_x_33:
[----:B------:R-:W-:Y:S05]  /*1cd0*/  @!P0 BRA `(.L_x_27) ;  /* 0x0000000000048947 */ /* 0x000fea0003800000 */
[----:B------:R-:W-:Y:S01]  /*1ce0*/  BPT.TRAP 0x1 ;  /* 0x000000040000795c */ /* 0x000fe20000300000 */
.L_x_27:
[----:B------:R-:W-:Y:S01]  /*1cf0*/  ULEA UR4, UR8, UR41, 0x3 ;  /* 0x0000002908047291 */ /* 0x000fe2000f8e183f */
[----:B------:R-:W-:-:S08]  /*1d00*/  SHF.L.U32 R4, R6, 0x1f, RZ ;  /* 0x0000001f06047819 */ /* 0x000fd000000006ff */
[----:B------:R1:W2:Y:S01]  /*1d10*/  SYNCS.PHASECHK.TRANS64.TRYWAIT P1, [UR4], R4 ;  /* 0x00000004ff0075a7 */ /* 0x0002a20008020144 */
[----:B------:R-:W-:Y:S05]  /*1d20*/  @!P0 BRA `(.L_x_28) ;  /* 0x0000000000048947 */ /* 0x000fea0003800000 */
[----:B------:R-:W-:Y:S01]  /*1d30*/  BPT.TRAP 0x1 ;  /* 0x000000040000795c */ /* 0x000fe20000300000 */
.L_x_28:
[----:B--2---:R-:W-:Y:S05]  /*1d40*/  @P1 BRA `(.L_x_29) ;  /* 0x0000000000081947 */ /* 0x004fea0003800000 */
[----:B------:R-:W2:Y:S02]  /*1d50*/  SYNCS.PHASECHK.TRANS64.TRYWAIT P1, [UR4], R4 ;  /* 0x00000004ff0075a7 */ /* 0x000ea40008020144 */
[----:B--2---:R-:W-:Y:S05]  /*1d60*/  @!P1 BRA `(.L_x_30) ;  /* 0x0000005800289947 */ /* 0x004fea0003800000 */
.L_x_29:
[----:B------:R-:W-:Y:S01]  /*1d70*/  ULEA UR4, UR8, UR44, 0x8 ;  /* 0x0000002c08047291 */ /* 0x000fe2000f8e403f */
[----:B------:R-:W-:Y:S01]  /*1d80*/  WARPGROUP.ARRIVE ;  /* 0x00000000000079c5 */ /* 0x000fe20000000000 */
[----:B------:R-:W-:Y:S01]  /*1d90*/  ULEA UR6, UR8, UR45, 0x9 ;  /* 0x0000002d08067291 */ /* 0x000fe2000f8e483f */
[----:B------:R-:W-:Y:S01]  /*1da0*/  UMOV UR5, 0x80000020 ;  /* 0x8000002000057882 */ /* 0x000fe20000000000 */
[----:B------:R-:W-:-:S07]  /*1db0*/  UMOV UR7, 0x80000020 ;  /* 0x8000002000077882 */ /* 0x000fce0000000000 */
[----:B------:R-:W-:Y:S01]  /*1dc0*/  IGMMA.64x128x32.S8.S8 R24, gdesc[UR4], R24, gsb0 ;  /* 0x03600000041879f1 */ /* 0x000fe20008041018 */
        /* <DEDUP_REMOVED lines=9> */
[----:B------:R-:W-:Y:S01]  /*1e60*/  BPT.TRAP 0x1 ;  /* 0x000000040000795c */ /* 0x000fe20000300000 */
.L_x_31:
[----:B------:R-:W-:-:S13]  /*1e70*/  ISETP.NE.AND P1, PT, R89, RZ, PT ;  /* 0x000000ff5900720c */ /* 0x000fda0003f25270 */
[----:B-12---:R-:W-:-:S05]  /*1e80*/  @P1 LEA R4, R3, UR41, 0x3 ;  /* 0x0000002903041c11 */ /* 0x006fca000f8e18ff */
[----:B------:R-:W-:-:S05]  /*1e90*/  @P1 VIADD R5, R4, 0x90 ;  /* 0x0000009004051836 */ /* 0x000fca0000000000 */
[----:B------:R-:W-:-:S04]  /*1ea0*/  @P1 PRMT R5, R88, 0x654, R5 ;  /* 0x0000065458051816 */ /* 0x000fc80000000005 */
[----:B------:R1:W-:Y:S01]  /*1eb0*/  @P1 SYNCS.ARRIVE.TRANS64.RED.A1T0 RZ, [R5+URZ], RZ ;  /* 0x000000ff05ff19a7 */ /* 0x0003e2000810043f */
[----:B------:R-:W-:-:S13]  /*1ec0*/  ISETP.GT.U32.AND P1, PT, R16, 0x1, PT ;  /* 0x000000011000780c */ /* 0x000fda0003f24070 */
[----:B-1----:R-:W-:Y:S05]  /*1ed0*/  @P1 BRA `(.L_x_32) ;  /* 0x0000000000041947 */ /* 0x002fea0003800000 */
[----:B------:R-:W-:Y:S01]  /*1ee0*/  BPT.TRAP 0x1 ;  /* 0x000000040000795c */ /* 0x000fe20000300000 */
.L_x_32:
[----:B------:R-:W-:Y:S01]  /*1ef0*/  UIADD3 UR8, UR8, 0x1, URZ ;  /* 0x0000000108087890 */ /* 0x000fe2000fffe03f */
[C---:B------:R-:W-:Y:S01]  /*1f00*/  ISETP.GT.AND P2, PT, R0.reuse, 0x1, PT ;  /* 0x000000010000780c */ /* 0x040fe20003f44270 */
[----:B------:R-:W-:Y:S02]  /*1f10*/  VIADD R3, R3, 0x1 ;  /* 0x0000000103037836 */ /* 0x000fe40000000000 */
[----:B------:R-:W-:Y:S01]  /*1f20*/  UISETP.NE.AND UP0, UPT, UR8, 0x12, UPT ;  /* 0x000000120800788c */ /* 0x000fe2000bf05270 */
[----:B------:R-:W-:Y:S02]  /*1f30*/  VIADD R0, R0, 0xffffffff ;  /* 0xffffffff00007836 */ /* 0x000fe40000000000 */
[C---:B------:R-:W-:Y:S01]  /*1f40*/  ISETP.NE.AND P1, PT, R3.reuse, 0x12, PT ;  /* 0x000000120300780c */ /* 0x040fe20003f25270 */
[----:B------:R-:W-:Y:S02]  /*1f50*/  USEL UR4, URZ, 0x1, UP0 ;  /* 0x000000013f047887 */ /* 0x000fe40008000000 */
[----:B------:R-:W-:Y:S01]  /*1f60*/  USEL UR8, UR8, URZ, UP0 ;  /* 0x0000003f08087287 */ /* 0x000fe20008000000 */
[----:B------:R-:W-:-:S03]  /*1f70*/  SEL R3, R3, RZ, P1 ;  /* 0x000000ff03037207 */ /* 0x000fc60000800000 */
[----:B------:R-:W-:Y:S01]  /*1f80*/  LOP3.LUT R6, R6, UR4, RZ, 0x3c, !PT ;  /* 0x0000000406067c12 */ /* 0x000fe2000f8e3cff */
[----:B------:R-:W-:Y:S07]  /*1f90*/  @P2 BRA `(.L_x_33) ;  /* 0xfffffffc004c2947 */ /* 0x000fee000383ffff */
.L_x_26:
[----:B------:R-:W1:Y:S01]  /*1fa0*/  LDC R0, c[0x0][0x28c] ;  /* 0x0000a300ff007b82 */ /* 0x000e620000000800 */
[----:B------:R2:W-:Y:S01]  /*1fb0*/  SYNCS.ARRIVE.TRANS64.A1T0 RZ, [R96+UR47], RZ ;  /* 0x000000ff60ff79a7 */ /* 0x0005e2000810002f */
[----:B-1----:R-:W-:-:S13]  /*1fc0*/  ISETP.GE.AND P1, PT, R0, 0x1, PT ;  /* 0x000000010000780c */ /* 0x002fda0003f26270 */
[----:B--2---:R-:W-:Y:S05]  /*1fd0*/  @!P1 BRA `(.L_x_34) ;  /* 0x0000000000449947 */ /* 0x004fea0003800000 */
[----:B------:R-:W-:Y:S05]  /*1fe0*/  @!P0 BRA `(.L_x_35) ;  /* 0x0000000000048947 */ /* 0x000fea0003800000 */
[----:B------:R-:W-:Y:S01]  /*1ff0*/  BPT.TRAP 0x1 ;  /* 0x000000040000795c */ /* 0x000fe20000300000 */
.L_x_35:
[----:B------:R-:W-:-:S13]  /*2000*/  ISETP.NE.AND P0, PT, R89, RZ, PT ;  /* 0x000000ff5900720c */ /* 0x000fda0003f05270 */
[----:B------:R-:W-:-:S05]  /*2010*/  VOTEU.ANY UP0, P0 ;  /* 0x00000000003f7886 */ /* 0x000fca0000000100 */
[----:B------:R-:W-:-:S06]  /*2020*/  @UP0 UIADD3 UR4, UR43, UR38, URZ ;  /* 0x000000262b040290 */ /* 0x000fcc000fffe03f */
[----:B------:R-:W-:Y:S02]  /*2030*/  IMAD.U32 R4, RZ, RZ, UR4 ;  /* 0x00000004ff047e24 */ /* 0x000fe4000f8e00ff */
[----:B------:R-:W-:Y:S02]  /*2040*/  IMAD.U32 R3, RZ, RZ, UR4 ;  /* 0x00000004ff037e24 */ /* 0x000fe4000f8e00ff */
[----:B------:R-:W-:-:S05]  /*2050*/  @P0 IMAD.WIDE.U32 R4, R4, 0x38e38e39, RZ ;  /* 0x38e38e3904040825 */ /* 0x000fca00078e00ff */
[----:B------:R-:W-:-:S05]  /*2060*/  @P0 SHF.R.U32.HI R0, RZ, 0x2, R5 ;  /* 0x00000002ff000819 */ /* 0x000fca0000011605 */
[----:B------:R-:W-:-:S05]  /*2070*/  @P0 IMAD R0, R0, -0x12, R3 ;  /* 0xffffffee00000824 */ /* 0x000fca00078e0203 */
[----:B------:R-:W-:-:S05]  /*2080*/  @P0 LEA R0, R0, UR41, 0x3 ;  /* 0x0000002900000c11 */ /* 0x000fca000f8e18ff */
[----:B------:R-:W-:-:S05]  /*2090*/  @P0 VIADD R3, R0, 0x90 ;  /* 0x0000009000030836 */ /* 0x000fca0000000000 */
[----:B------:R-:W-:-:S04]  /*20a0*/  @P0 PRMT R3, R88, 0x654, R3 ;  /* 0x0000065458030816 */ /* 0x000fc80000000003 */
[----:B------:R1:W-:Y:S01]  /*20b0*/  @P0 SYNCS.ARRIVE.TRANS64.RED.A1T0 RZ, [R3+URZ], RZ ;  /* 0x000000ff03ff09a7 */ /* 0x0003e2000810043f */
[----:B------:R-:W-:-:S13]  /*20c0*/  ISETP.GT.U32.AND P0, PT, R16, 0x1, PT ;  /* 0x000000011000780c */ /* 0x000fda0003f04070 */
[----:B-1----:R-:W-:Y:S05]  /*20d0*/  @P0 BRA `(.L_x_34) ;  /* 0x0000000000040947 */ /* 0x002fea0003800000 */
[----:B------:R-:W-:Y:S01]  /*20e0*/  BPT.TRAP 0x1 ;  /* 0x000000040000795c */ /* 0x000fe20000300000 */
.L_x_34:
[----:B------:R-:W-:Y:S01]  /*20f0*/  SHF.L.U32 R0, R101, 0x1f, RZ ;  /* 0x0000001f65007819 */ /* 0x000fe200000006ff */
[----:B------:R-:W-:Y:S01]  /*2100*/  UIADD3 UR38, UR46, UR38, URZ ;  /* 0x000000262e267290 */ /* 0x000fe2000fffe03f */
[----:B------:R-:W1:Y:S01]  /*2110*/  LDC R7, c[0x0][0x288] ;  /* 0x0000a200ff077b82 */ /* 0x000e620000000800 */
[----:B------:R-:W-:Y:S01]  /*2120*/  UISETP.GE.U32.AND UP1, UPT, UR46, 0x12, UPT ;  /* 0x000000122e00788c */ /* 0x000fe2000bf26070 */
[----:B------:R-:W-:Y:S01]  /*2130*/  IMAD.SHL.U32 R8, R94, 0x2, RZ ;  /* 0x000000025e087824 */ /* 0x000fe200078e00ff */
[----:B------:R-:W-:Y:S02]  /*2140*/  UISETP.GT.U32.AND UP0, UPT, UR38, 0x11, UPT ;  /* 0x000000112600788c */ /* 0x000fe4000bf04070 */
[----:B------:R-:W-:Y:S02]  /*2150*/  UIMAD.WIDE.U32 UR4, UR38, 0x38e38e39, URZ ;  /* 0x38e38e39260478a5 */ /* 0x000fe4000f8e003f */
[----:B------:R-:W-:Y:S01]  /*2160*/  UISETP.LT.U32.AND UP0, UPT, UR46, 0x12, UP0 ;  /* 0x000000122e00788c */ /* 0x000fe20008701070 */
[----:B------:R-:W2:Y:S01]  /*2170*/  SYNCS.PHASECHK.TRANS64.TRYWAIT P0, [R95+UR42+0x10], R0 ;  /* 0x000010005f0075a7 */ /* 0x000ea2000800016a */
[----:B------:R-:W-:Y:S01]  /*2180*/  USHF.R.U32.HI UR4, URZ, 0x2, UR5 ;  /* 0x000000023f047899 */ /* 0x000fe20008011605 */
[----:B------:R-:W-:Y:S01]  /*2190*/  SHF.R.S32.HI R9, RZ, 0x1f, R8 ;  /* 0x0000001fff097819 */ /* 0x000fe20000011408 */
[----:B------:R-:W-:-:S02]  /*21a0*/  USEL UR6, URZ, 0x1, !UP0 ;  /* 0x000000013f067887 */ /* 0x000fc4000c000000 */
[----:B------:R-:W-:Y:S02]  /*21b0*/  UIMAD UR38, UR4, -0x12, UR38 ;  /* 0xffffffee042678a4 */ /* 0x000fe4000f8e0226 */
[----:B------:R-:W-:-:S04]  /*21c0*/  ULOP3.LUT UR39, UR39, UR6, URZ, 0x3c, !UPT ;  /* 0x0000000627277292 */ /* 0x000fc8000f8e3c3f */
[----:B------:R-:W-:Y:S01]  /*21d0*/  @UP1 ULOP3.LUT UR39, UR39, 0x1, UR4, 0x78, !UPT ;  /* 0x0000000127271892 */ /* 0x000fe2000f8e7804 */
[----:B-12---:R-:W-:Y:S11]  /*21e0*/  @!P0 BRA `(.L_x_36) ;  /* 0x0000005400208947 */ /* 0x006ff60003800000 */
.L_x_208:
[----:B-1----:R-:W-:Y:S01]  /*21f0*/  IMAD.SHL.U32 R0, R19, 0x40, RZ ;  /* 0x0000004013007824 */ /* 0x002fe200078e00ff */
[----:B------:R-:W-:Y:S01]  /*2200*/  ULDC UR6, c[0x0][0x284] ;  /* 0x0000a10000067ab9 */ /* 0x000fe20000000800 */
[----:B------:R-:W-:Y:S01]  /*2210*/  IMAD.SHL.U32 R22, R22, 0x80, RZ ;  /* 0x0000008016167824 */ /* 0x000fe200078e00ff */
[----:B------:R-:W-:Y:S01]  /*2220*/  SHF.R.S32.HI R15, RZ, 0x1f, R2 ;  /* 0x0000001fff0f7819 */ /* 0x000fe20000011402 */
[----:B------:R-:W-:Y:S01]  /*2230*/  ULDC.64 UR4, c[0x0][0x5d0] ;  /* 0x0001740000047ab9 */ /* 0x000fe20000000a00 */
[----:B------:R-:W-:Y:S01]  /*2240*/  ISETP.GE.AND P0, PT, R0, UR6, PT ;  /* 0x0000000600007c0c */ /* 0x000fe2000bf06270 */
[----:B------:R-:W-:Y:S01]  /*2250*/  IMAD.WIDE.U32 R4, R2, UR4, R8 ;  /* 0x0000000402047c25 */ /* 0x000fe2000f8e0008 */
[----:B------:R-:W-:Y:S02]  /*2260*/  SHF.R.S32.HI R14, RZ, 0x1f, R22 ;  /* 0x0000001fff0e7819 */ /* 0x000fe40000011416 */
[C---:B------:R-:W-:Y:S01]  /*2270*/  ISETP.GE.OR P0, PT, R22.reuse, R7, P0 ;  /* 0x000000071600720c */ /* 0x040fe20000706670 */
[----:B------:R-:W-:Y:S01]  /*2280*/  IMAD R3, R15, UR4, RZ ;  /* 0x000000040f037c24 */ /* 0x000fe2000f8e02ff */
[----:B------:R-:W-:-:S03]  /*2290*/  IADD3 R4, P1, R22, R4, RZ ;  /* 0x0000000416047210 */ /* 0x000fc60007f3e0ff */
[----:B------:R-:W-:-:S05]  /*22a0*/  IMAD R3, R2, UR5, R3 ;  /* 0x0000000502037c24 */ /* 0x000fca000f8e0203 */
[----:B------:R-:W-:-:S03]  /*22b0*/  IADD3.X R5, R14, R5, R3, P1, !PT ;  /* 0x000000050e057210 */ /* 0x000fc60000ffe403 */
[----:B------:R-:W-:Y:S05]  /*22c0*/  @P0 BRA `(.L_x_37) ;  /* 0x0000003000b00947 */ /* 0x000fea0003800000 */
[----:B------:R-:W1:Y:S01]  /*22d0*/  LDC.64 R10, c[0x0][0x5c8] ;  /* 0x00017200ff0a7b82 */ /* 0x000e620000000a00 */
[----:B0-----:R-:W-:Y:S01]  /*22e0*/  IMAD.WIDE R12, R19, 0x40, R92 ;  /* 0x00000040130c7825 */ /* 0x001fe200078e025c */
[----:B------:R-:W-:Y:S01]  /*22f0*/  ULDC.64 UR4, c[0x0][0x5c0] ;  /* 0x0001700000047ab9 */ /* 0x000fe20000000a00 */
[----:B------:R-:W-:Y:S02]  /*2300*/  BSSY B0, `(.L_x_37) ;  /* 0x0000328000007945 */ /* 0x000fe40003800000 */
[----:B------:R-:W-:Y:S02]  /*2310*/  IMAD.IADD R104, R99, 0x1, -R0 ;  /* 0x0000000163687824 */ /* 0x000fe400078e0a00 */
[-C--:B-1----:R-:W-:Y:S02]  /*2320*/  IMAD R3, R13, R10.reuse, RZ ;  /* 0x0000000a0d037224 */ /* 0x082fe400078e02ff */
[----:B------:R-:W-:-:S04]  /*2330*/  IMAD.WIDE.U32 R4, R12, R10, R4 ;  /* 0x0000000a0c047225 */ /* 0x000fc800078e0004 */
[----:B------:R-:W-:Y:S01]  /*2340*/  IMAD R3, R12, R11, R3 ;  /* 0x0000000b0c037224 */ /* 0x000fe200078e0203 */
[----:B------:R-:W-:-:S03]  /*2350*/  IADD3 R4, P0, R4, UR4, RZ ;  /* 0x0000000404047c10 */ /* 0x000fc6000ff1e0ff */
[----:B------:R-:W-:Y:S01]  /*2360*/  IMAD.IADD R3, R5, 0x1, R3 ;  /* 0x0000000105037824 */ /* 0x000fe200078e0203 */
[----:B------:R-:W-:-:S04]  /*2370*/  LEA R6, P1, R10, R4, 0x3 ;  /* 0x000000040a067211 */ /* 0x000fc800078218ff */
[----:B------:R-:W-:Y:S01]  /*2380*/  IADD3.X R5, R3, UR5, RZ, P0, !PT ;  /* 0x0000000503057c10 */ /* 0x000fe200087fe4ff */
[----:B------:R-:W-:Y:S01]  /*2390*/  IMAD R3, R94, -0x2, R7 ;  /* 0xfffffffe5e037824 */ /* 0x000fe200078e0207 */
[----:B-----5:R-:W-:Y:S02]  /*23a0*/  ISETP.NE.AND P0, PT, R91, RZ, PT ;  /* 0x000000ff5b00720c */ /* 0x020fe40003f05270 */
[----:B------:R-:W-:Y:S01]  /*23b0*/  LEA.HI.X R7, R10, R5, R11, 0x3, P1 ;  /* 0x000000050a077211 */ /* 0x000fe200008f1c0b */
[----:B------:R-:W-:-:S10]  /*23c0*/  IMAD.IADD R0, R3, 0x1, -R22 ;  /* 0x0000000103007824 */ /* 0x000fd400078e0a16 */
[----:B------:R-:W-:Y:S05]  /*23d0*/  @!P0 BRA `(.L_x_38) ;  /* 0x0000002400608947 */ /* 0x000fea0003800000 */
[----:B------:R-:W0:Y:S01]  /*23e0*/  LDC.64 R20, c[0x0][0x5b0] ;  /* 0x00016c00ff147b82 */ /* 0x000e220000000a00 */
[----:B------:R-:W-:Y:S01]  /*23f0*/  ULDC.64 UR4, c[0x0][0x5b8] ;  /* 0x00016e0000047ab9 */ /* 0x000fe20000000a00 */
[----:B------:R-:W-:Y:S01]  /*2400*/  ISETP.GE.AND P1, PT, R104, 0x1, PT ;  /* 0x000000016800780c */ /* 0x000fe20003f26270 */
[----:B------:R-:W-:Y:S01]  /*2410*/  IMAD.WIDE.U32 R8, R2, UR4, R8 ;  /* 0x0000000402087c25 */ /* 0x000fe2000f8e0008 */
[----:B------:R-:W-:Y:S02]  /*2420*/  BSSY B1, `(.L_x_39) ;  /* 0x000000e000017945 */ /* 0x000fe40003800000 */
[----:B------:R-:W-:Y:S01]  /*2430*/  ISETP.LT.OR P5, PT, R0, 0x1, !P1 ;  /* 0x000000010000780c */ /* 0x000fe20004fa1670 */
[----:B------:R-:W-:Y:S01]  /*2440*/  IMAD R3, R15, UR4, RZ ;  /* 0x000000040f037c24 */ /* 0x000fe2000f8e02ff */
[----:B------:R-:W1:Y:S01]  /*2450*/  LDC.64 R102, c[0x0][0x5a8] ;  /* 0x00016a00ff667b82 */ /* 0x000e620000000a00 */
[----:B------:R-:W-:Y:S02]  /*2460*/  IADD3 R10, P0, R22, R8, RZ ;  /* 0x00000008160a7210 */ /* 0x000fe40007f1e0ff */
[----:B------:R-:W-:-:S05]  /*2470*/  IMAD R3, R2, UR5, R3 ;  /* 0x0000000502037c24 */ /* 0x000fca000f8e0203 */
[----:B------:R-:W-:Y:S01]  /*2480*/  IADD3.X R11, R14, R9, R3, P0, !PT ;  /* 0x000000090e0b7210 */ /* 0x000fe200007fe403 */
[-C--:B0-----:R-:W-:Y:S02]  /*2490*/  IMAD R8, R13, R20.reuse, RZ ;  /* 0x000000140d087224 */ /* 0x081fe400078e02ff */
[----:B------:R-:W-:-:S04]  /*24a0*/  IMAD.WIDE.U32 R2, R12, R20, R10 ;  /* 0x000000140c027225 */ /* 0x000fc800078e000a */
[----:B------:R-:W-:Y:S01]  /*24b0*/  IMAD R19, R12, R21, R8 ;  /* 0x000000150c137224 */ /* 0x000fe200078e0208 */
[----:B-1----:R-:W-:-:S04]  /*24c0*/  IADD3 R2, P0, R2, R102, RZ ;  /* 0x0000006602027210 */ /* 0x002fc80007f1e0ff */
[----:B------:R-:W-:Y:S01]  /*24d0*/  IADD3.X R3, R103, R3, R19, P0, !PT ;  /* 0x0000000367037210 */ /* 0x000fe200007fe413 */
[----:B------:R-:W-:Y:S08]  /*24e0*/  @P5 BRA `(.L_x_40) ;  /* 0x0000000000045947 */ /* 0x000ff00003800000 */
[----:B------:R0:W5:Y:S02]  /*24f0*/  LDG.E.U8 R100, desc[UR36][R2.64] ;  /* 0x0000002402647981 */ /* 0x000164000c1e1100 */
.L_x_40:
[----:B------:R-:W-:Y:S05]  /*2500*/  BSYNC B1 ;  /* 0x0000000000017941 */ /* 0x000fea0003800000 */
.L_x_39:
[----:B-----5:R-:W-:Y:S01]  /*2510*/  LOP3.LUT R13, R100, 0xffff, RZ, 0xc0, !PT ;  /* 0x0000ffff640d7812 */ /* 0x020fe200078ec0ff */
[----:B------:R-:W-:Y:S01]  /*2520*/  IMAD.SHL.U32 R8, R20, 0x8, RZ ;  /* 0x0000000814087824 */ /* 0x000fe200078e00ff */
[----:B------:R-:W-:Y:S01]  /*2530*/  ISETP.LT.OR P2, PT, R0, 0x2, !P1 ;  /* 0x000000020000780c */ /* 0x000fe20004f41670 */
[----:B------:R-:W-:Y:S01]  /*2540*/  BSSY B1, `(.L_x_41) ;  /* 0x000000e000017945 */ /* 0x000fe20003800000 */
[----:B------:R-:W-:Y:S02]  /*2550*/  PRMT R14, R13, 0x8880, RZ ;  /* 0x000088800d0e7816 */ /* 0x000fe400000000ff */
[----:B------:R-:W-:Y:S02]  /*2560*/  SHF.L.U64.HI R9, R20, 0x3, R21 ;  /* 0x0000000314097819 */ /* 0x000fe40000010215 */
[----:B------:R-:W-:Y:S01]  /*2570*/  ISETP.GE.AND P0, PT, R104, 0x9, PT ;  /* 0x000000096800780c */ /* 0x000fe20003f06270 */
[----:B------:R-:W-:Y:S02]  /*2580*/  IMAD R13, R14, R91, RZ ;  /* 0x0000005b0e0d7224 */ /* 0x000fe400078e02ff */
[----:B------:R-:W-:-:S04]  /*2590*/  IMAD.WIDE.U32 R8, R12, R20, R8 ;  /* 0x000000140c087225 */ /* 0x000fc800078e0008 */
[----:B------:R-:W-:Y:S01]  /*25a0*/  @!P5 IMAD R15, R24, R90, R13 ;  /* 0x0000005a180fd224 */ /* 0x000fe200078e020d */
[----:B------:R-:W-:Y:S01]  /*25b0*/  IADD3 R8, P3, P4, R10, R102, R8 ;  /* 0x000000660a087210 */ /* 0x000fe20007c7e008 */
[----:B------:R-:W-:-:S03]  /*25c0*/  IMAD.IADD R14, R19, 0x1, R9 ;  /* 0x00000001130e7824 */ /* 0x000fc600078e0209 */
[----:B------:R1:W-:Y:S01]  /*25d0*/  @!P5 STG.E.U8 desc[UR36][R4.64], R15 ;  /* 0x0000000f0400d986 */ /* 0x0003e2000c101124 */
[----:B------:R-:W-:Y:S08]  /*25e0*/  @P2 BRA `(.L_x_42) ;  /* 0x00000000000c2947 */ /* 0x000ff00003800000 */
[----:B------:R-:W2:Y:S02]  /*25f0*/  LDG.E.U8 R100, desc[UR36][R2.64+0x1] ;  /* 0x0000012402647981 */ /* 0x000ea4000c1e1100 */
[----:B--2---:R-:W-:-:S05]  /*2600*/  PRMT R12, R100, 0x8880, RZ ;  /* 0x00008880640c7816 */ /* 0x004fca00000000ff */
[----:B------:R-:W-:-:S07]  /*2610*/  IMAD R13, R12, R91, RZ ;  /* 0x0000005b0c0d7224 */ /* 0x000fce00078e02ff */
.L_x_42:
[----:B------:R-:W-:Y:S05]  /*2620*/  BSYNC B1 ;  /* 0x0000000000017941 */ /* 0x000fea0003800000 */
.L_x_41:
[C---:B------:R-:W-:Y:S01]  /*2630*/  ISETP.LT.OR P5, PT, R0.reuse, 0x1, !P0 ;  /* 0x000000010000780c */ /* 0x040fe200047a1670 */
[----:B------:R-:W-:Y:S01]  /*2640*/  @!P2 IMAD R25, R25, R90, R13 ;  /* 0x0000005a1919a224 */ /* 0x000fe200078e020d */
[----:B------:R-:W-:Y:S01]  /*2650*/  BSSY B1, `(.L_x_43) ;  /* 0x000000a000017945 */ /* 0x000fe20003800000 */
[----:B------:R-:W-:Y:S02]  /*2660*/  IADD3.X R9, R11, R103, R14, P3, P4 ;  /* 0x000000670b097210 */ /* 0x000fe40001fe840e */
[C---:B------:R-:W-:Y:S01]  /*2670*/  ISETP.LT.OR P3, PT, R0.reuse, 0x2, !P0 ;  /* 0x000000020000780c */ /* 0x040fe20004761670 */
[----:B------:R2:W-:Y:S01]  /*2680*/  @!P2 STG.E.U8 desc[UR36][R4.64+0x1], R25 ;  /* 0x000001190400a986 */ /* 0x0005e2000c101124 */
[C---:B------:R-:W-:Y:S02]  /*2690*/  ISETP.LT.OR P4, PT, R0.reuse, 0x9, !P1 ;  /* 0x000000090000780c */ /* 0x040fe40004f81670 */
[----:B------:R-:W-:-:S04]  /*26a0*/  ISETP.LT.OR P2, PT, R0, 0xa, !P1 ;  /* 0x0000000a0000780c */ /* 0x000fc80004f41670 */
[----:B------:R-:W-:Y:S09]  /*26b0*/  @P5 BRA `(.L_x_44) ;  /* 0x00000000000c5947 */ /* 0x000ff20003800000 */
[----:B------:R-:W3:Y:S02]  /*26c0*/  LDG.E.U8 R100, desc[UR36][R8.64] ;  /* 0x0000002408647981 */ /* 0x000ee4000c1e1100 */
[----:B---3--:R-:W-:-:S05]  /*26d0*/  PRMT R10, R100, 0x8880, RZ ;  /* 0x00008880640a7816 */ /* 0x008fca00000000ff */
[----:B------:R-:W-:-:S07]  /*26e0*/  IMAD R13, R10, R91, RZ ;  /* 0x0000005b0a0d7224 */ /* 0x000fce00078e02ff */
.L_x_44:
[----:B------:R-:W-:Y:S05]  /*26f0*/  BSYNC B1 ;  /* 0x0000000000017941 */ /* 0x000fea0003800000 */
.L_x_43:
[----:B------:R-:W-:Y:S01]  /*2700*/  @!P5 IMAD R11, R26, R90, R13 ;  /* 0x0000005a1a0bd224 */ /* 0x000fe200078e020d */
[----:B------:R-:W-:Y:S04]  /*2710*/  BSSY B1, `(.L_x_45) ;  /* 0x0000006000017945 */ /* 0x000fe80003800000 */
[----:B------:R3:W-:Y:S01]  /*2720*/  @!P5 STG.E.U8 desc[UR36][R6.64], R11 ;  /* 0x0000000b0600d986 */ /* 0x0007e2000c101124 */
[----:B------:R-:W-:Y:S05]  /*2730*/  @P3 BRA `(.L_x_46) ;  /* 0x00000000000c3947 */ /* 0x000fea0003800000 */
[----:B------:R-:W4:Y:S02]  /*2740*/  LDG.E.U8 R100, desc[UR36][R8.64+0x1] ;  /* 0x0000012408647981 */ /* 0x000f24000c1e1100 */
[----:B----4-:R-:W-:-:S05]  /*2750*/  PRMT R10, R100, 0x8880, RZ ;  /* 0x00008880640a7816 */ /* 0x010fca00000000ff */
[----:B------:R-:W-:-:S07]  /*2760*/  IMAD R13, R10, R91, RZ ;  /* 0x0000005b0a0d7224 */ /* 0x000fce00078e02ff */
.L_x_46:
[----:B------:R-:W-:Y:S05]  /*2770*/  BSYNC B1 ;  /* 0x0000000000017941 */ /* 0x000fea0003800000 */
.L_x_45:
[----:B------:R-:W-:Y:S01]  /*2780*/  @!P3 IMAD R27, R27, R90, R13 ;  /* 0x0000005a1b1bb224 */ /* 0x000fe200078e020d */
[----:B------:R-:W-:Y:S04]  /*2790*/  BSSY B1, `(.L_x_47) ;  /* 0x0000006000017945 */ /* 0x000fe80003800000 */
[----:B------:R4:W-:Y:S01]  /*27a0*/  @!P3 STG.E.U8 desc[UR36][R6.64+0x1], R27 ;  /* 0x0000011b0600b986 */ /* 0x0009e2000c101124 */
[----:B------:R-:W-:Y:S05]  /*27b0*/  @P4 BRA `(.L_x_48) ;  /* 0x00000000000c4947 */ /* 0x000fea0003800000 */
[----:B------:R-:W5:Y:S02]  /*27c0*/  LDG.E.U8 R100, desc[UR36][R2.64+0x8] ;  /* 0x0000082402647981 */ /* 0x000f64000c1e1100 */
[----:B-----5:R-:W-:-:S05]  /*27d0*/  PRMT R10, R100, 0x8880, RZ ;  /* 0x00008880640a7816 */ /* 0x020fca00000000ff */
[----:B------:R-:W-:-:S07]  /*27e0*/  IMAD R13, R10, R91, RZ ;  /* 0x0000005b0a0d7224 */ /* 0x000fce00078e02ff */
.L_x_48:
[----:B------:R-:W-:Y:S05]  /*27f0*/  BSYNC B1 ;  /* 0x0000000000017941 */ /* 0x000fea0003800000 */
.L_x_47:
[----:B---3--:R-:W-:Y:S01]  /*2800*/  @!P4 IMAD R11, R28, R90, R13 ;  /* 0x0000005a1c0bc224 */ /* 0x008fe200078e020d */
[----:B------:R-:W-:Y:S04]  /*2810*/  BSSY B1, `(.L_x_49) ;  /* 0x0000006000017945 */ /* 0x000fe80003800000 */
[----:B------:R3:W-:Y:S01]  /*2820*/  @!P4 STG.E.U8 desc[UR36][R4.64+0x8], R11 ;  /* 0x0000080b0400c986 */ /* 0x0007e2000c101124 */
[----:B------:R-:W-:Y:S05]  /*2830*/  @P2 BRA `(.L_x_50) ;  /* 0x00000000000c2947 */ /* 0x000fea0003800000 */
[----:B------:R-:W5:Y:S02]  /*2840*/  LDG.E.U8 R100, desc[UR36][R2.64+0x9] ;  /* 0x0000092402647981 */ /* 0x000f64000c1e1100 */
[----:B-----5:R-:W-:-:S05]  /*2850*/  PRMT R10, R100, 0x8880, RZ ;  /* 0x00008880640a7816 */ /* 0x020fca00000000ff */
[----:B------:R-:W-:-:S07]  /*2860*/  IMAD R13, R10, R91, RZ ;  /* 0x0000005b0a0d7224 */ /* 0x000fce00078e02ff */
.L_x_50:
[----:B------:R-:W-:Y:S05]  /*2870*/  BSYNC B1 ;  /* 0x0000000000017941 */ /* 0x000fea0003800000 */
.L_x_49:
[C---:B------:R-:W-:Y:S01]  /*2880*/  ISETP.LT.OR P4, PT, R0.reuse, 0x9, !P0 ;  /* 0x000000090000780c */ /* 0x040fe20004781670 */
[----:B------:R-:W-:Y:S01]  /*2890*/  @!P2 IMAD R29, R29, R90, R13 ;  /* 0x0000005a1d1da224 */ /* 0x000fe200078e020d */
[----:B------:R-:W-:Y:S01]  /*28a0*/  BSSY B1, `(.L_x_51) ;  /* 0x0000009000017945 */ /* 0x000fe20003800000 */
[C---:B------:R-:W-:Y:S02]  /*28b0*/  ISETP.LT.OR P3, PT, R0.reuse, 0xa, !P0 ;  /* 0x0000000a0000780c */ /* 0x040fe40004761670 */
[C---:B------:R-:W-:Y:S01]  /*28c0*/  ISETP.LT.OR P5, PT, R0.reuse, 0x11, !P1 ;  /* 0x000000110000780c */ /* 0x040fe20004fa1670 */
[----:B------:R0:W-:Y:S01]  /*28d0*/  @!P2 STG.E.U8 desc[UR36][R4.64+0x9], R29 ;  /* 0x0000091d0400a986 */ /* 0x0001e2000c101124 */
[----:B------:R-:W-:-:S06]  /*28e0*/  ISETP.LT.OR P2, PT, R0, 0x12, !P1 ;  /* 0x000000120000780c */ /* 0x000fcc0004f41670 */
[----:B------:R-:W-:Y:S07]  /*28f0*/  @P4 BRA `(.L_x_52) ;  /* 0x00000000000c4947 */ /* 0x000fee0003800000 */
[----:B------:R-:W5:Y:S02]  /*2900*/  LDG.E.U8 R100, desc[UR36][R8.64+0x8] ;  /* 0x0000082408647981 */ /* 0x000f64000c1e1100 */
[----:B-----5:R-:W-:-:S05]  /*2910*/  PRMT R10, R100, 0x8880, RZ ;  /* 0x00008880640a7816 */ /* 0x020fca00000000ff */
[----:B------:R-:W-:-:S07]  /*2920*/  IMAD R13, R10, R91, RZ ;  /* 0x0000005b0a0d7224 */ /* 0x000fce00078e02ff */
.L_x_52:
[----:B------:R-:W-:Y:S05]  /*2930*/  BSYNC B1 ;  /* 0x0000000000017941 */ /* 0x000fea0003800000 */
.L_x_51:
[----:B---3--:R-:W-:Y:S01]  /*2940*/  @!P4 IMAD R11, R30, R90, R13 ;  /* 0x0000005a1e0bc224 */ /* 0x008fe200078e020d */
[----:B------:R-:W-:Y:S04]  /*2950*/  BSSY B1, `(.L_x_53) ;  /* 0x0000006000017945 */ /* 0x000fe80003800000 */
[----:B------:R3:W-:Y:S01]  /*2960*/  @!P4 STG.E.U8 desc[UR36][R6.64+0x8], R11 ;  /* 0x0000080b0600c986 */ /* 0x0007e2000c101124 */
[----:B------:R-:W-:Y:S05]  /*2970*/  @P3 BRA `(.L_x_54) ;  /* 0x00000000000c3947 */ /* 0x000fea0003800000 */
[----:B------:R-:W5:Y:S02]  /*2980*/  LDG.E.U8 R100, desc[UR36][R8.64+0x9] ;  /* 0x0000092408647981 */ /* 0x000f64000c1e1100 */
[----:B-----5:R-:W-:-:S05]  /*2990*/  PRMT R10, R100, 0x8880, RZ ;  /* 0x00008880640a7816 */ /* 0x020fca00000000ff */
[----:B------:R-:W-:-:S07]  /*29a0*/  IMAD R13, R10, R91, RZ ;  /* 0x0000005b0a0d7224 */ /* 0x000fce00078e02ff */
.L_x_54:
[----:B------:R-:W-:Y:S05]  /*29b0*/  BSYNC B1 ;  /* 0x0000000000017941 */ /* 0x000fea0003800000 */
.L_x_53:
[----:B------:R-:W-:Y:S01]  /*29c0*/  @!P3 IMAD R31, R31, R90, R13 ;  /* 0x0000005a1f1fb224 */ /* 0x000fe200078e020d */
[----:B------:R-:W-:Y:S04]  /*29d0*/  BSSY B1, `(.L_x_55) ;  /* 0x0000006000017945 */ /* 0x000fe80003800000 */
[----:B------:R0:W-:Y:S01]  /*29e0*/  @!P3 STG.E.U8 desc[UR36][R6.64+0x9], R31 ;  /* 0x0000091f0600b986 */ /* 0x0001e2000c101124 */
[----:B------:R-:W-:Y:S05]  /*29f0*/  @P5 BRA `(.L_x_56) ;  /* 0x00000000000c5947 */ /* 0x000fea0003800000 */
[----:B------:R-:W5:Y:S02]  /*2a00*/  LDG.E.U8 R100, desc[UR36][R2.64+0x10] ;  /* 0x0000102402647981 */ /* 0x000f64000c1e1100 */
[----:B-----5:R-:W-:-:S05]  /*2a10*/  PRMT R10, R100, 0x8880, RZ ;  /* 0x00008880640a7816 */ /* 0x020fca00000000ff */
[----:B------:R-:W-:-:S07]  /*2a20*/  IMAD R13, R10, R91, RZ ;  /* 0x0000005b0a0d7224 */ /* 0x000fce00078e02ff */
.L_x_56:
[----:B------:R-:W-:Y:S05]  /*2a30*/  BSYNC B1 ;  /* 0x0000000000017941 */ /* 0x000fea0003800000 */
.L_x_55:
[----:B---3--:R-:W-:Y:S01]  /*2a40*/  @!P5 IMAD R11, R32, R90, R13 ;  /* 0x0000005a200bd224 */ /* 0x008fe200078e020d */
[----:B------:R-:W-:Y:S04]  /*2a50*/  BSSY B1, `(.L_x_57) ;  /* 0x0000006000017945 */ /* 0x000fe80003800000 */
[----:B------:R3:W-:Y:S01]  /*2a60*/  @!P5 STG.E.U8 desc[UR36][R4.64+0x10], R11 ;  /* 0x0000100b0400d986 */ /* 0x0007e2000c101124 */
[----:B------:R-:W-:Y:S05]  /*2a70*/  @P2 BRA `(.L_x_58) ;  /* 0x00000000000c2947 */ /* 0x000fea0003800000 */
[----:B------:R-:W5:Y:S02]  /*2a80*/  LDG.E.U8 R100, desc[UR36][R2.64+0x11] ;  /* 0x0000112402647981 */ /* 0x000f64000c1e1100 */
[----:B-----5:R-:W-:-:S05]  /*2a90*/  PRMT R10, R100, 0x8880, RZ ;  /* 0x00008880640a7816 */ /* 0x020fca00000000ff */
[----:B------:R-:W-:-:S07]  /*2aa0*/  IMAD R13, R10, R91, RZ ;  /* 0x0000005b0a0d7224 */ /* 0x000fce00078e02ff */
.L_x_58:
[----:B------:R-:W-:Y:S05]  /*2ab0*/  BSYNC B1 ;  /* 0x0000000000017941 */ /* 0x000fea0003800000 */
.L_x_57:
        /* <DEDUP_REMOVED lines=11> */
.L_x_60:
[----:B------:R-:W-:Y:S05]  /*2b70*/  BSYNC B1 ;  /* 0x0000000000017941 */ /* 0x000fea0003800000 */
.L_x_59:
[----:B---3--:R-:W-:Y:S01]  /*2b80*/  @!P4 IMAD R11, R34, R90, R13 ;  /* 0x0000005a220bc224 */ /* 0x008fe200078e020d */
[----:B------:R-:W-:Y:S04]  /*2b90*/  BSSY B1, `(.L_x_61) ;  /* 0x0000006000017945 */ /* 0x000fe80003800000 */
[----:B------:R3:W-:Y:S01]  /*2ba0*/  @!P4 STG.E.U8 desc[UR36][R6.64+0x10], R11 ;  /* 0x0000100b0600c986 */ /* 0x0007e2000c101124 */
[----:B------:R-:W-:Y:S05]  /*2bb0*/  @P3 BRA `(.L_x_62) ;  /* 0x00000000000c3947 */ /* 0x000fea0003800000 */
[----:B------:R-:W5:Y:S02]  /*2bc0*/  LDG.E.U8 R100, desc[UR36][R8.64+0x11] ;  /* 0x0000112408647981 */ /* 0x000f64000c1e1100 */
[----:B-----5:R-:W-:-:S05]  /*2bd0*/  PRMT R10, R100, 0x8880, RZ ;  /* 0x00008880640a7816 */ /* 0x020fca00000000ff */
[----:B------:R-:W-:-:S07]  /*2be0*/  IMAD R13, R10, R91, RZ ;  /* 0x0000005b0a0d7224 */ /* 0x000fce00078e02ff */
.L_x_62:
[----:B------:R-:W-:Y:S05]  /*2bf0*/  BSYNC B1 ;  /* 0x0000000000017941 */ /* 0x000fea0003800000 */
.L_x_61:
[----:B------:R-:W-:Y:S01]  /*2c00*/  @!P3 IMAD R35, R35, R90, R13 ;  /* 0x0000005a2323b224 */ /* 0x000fe200078e020d */
[----:B------:R-:W-:Y:S04]  /*2c10*/  BSSY B1, `(.L_x_63) ;  /* 0x0000006000017945 */ /* 0x000fe80003800000 */
[----:B------:R0:W-:Y:S01]  /*2c20*/  @!P3 STG.E.U8 desc[UR36][R6.64+0x11], R35 ;  /* 0x000011230600b986 */ /* 0x0001e2000c101124 */
[----:B------:R-:W-:Y:S05]  /*2c30*/  @P5 BRA `(.L_x_64) ;  /* 0x00000000000c5947 */ /* 0x000fea0003800000 */
[----:B------:R-:W5:Y:S02]  /*2c40*/  LDG.E.U8 R100, desc[UR36][R2.64+0x18] ;  /* 0x0000182402647981 */ /* 0x000f64000c1e1100 */
[----:B-----5:R-:W-:-:S05]  /*2c50*/  PRMT R10, R100, 0x8880, RZ ;  /* 0x00008880640a7816 */ /* 0x020fca00000000ff */
[----:B------:R-:W-:-:S07]  /*2c60*/  IMAD R13, R10, R91, RZ ;  /* 0x0000005b0a0d7224 */ /* 0x000fce00078e02ff */
.L_x_64:
[----:B------:R-:W-:Y:S05]  /*2c70*/  BSYNC B1 ;  /* 0x0000000000017941 */ /* 0x000fea0003800000 */
.L_x_63:
[----:B---3--:R-:W-:Y:S01]  /*2c80*/  @!P5 IMAD R11, R36, R90, R13 ;  /* 0x0000005a240bd224 */ /* 0x008fe200078e020d */
[----:B------:R-:W-:Y:S04]  /*2c90*/  BSSY B1, `(.L_x_65) ;  /* 0x0000006000017945 */ /* 0x000fe80003800000 */
[----:B------:R3:W-:Y:S01]  /*2ca0*/  @!P5 STG.E.U8 desc[UR36][R4.64+0x18], R11 ;  /* 0x0000180b0400d986 */ /* 0x0007e2000c101124 */
[----:B------:R-:W-:Y:S05]  /*2cb0*/  @P2 BRA `(.L_x_66) ;  /* 0x00000000000c2947 */ /* 0x000fea0003800000 */
[----:B------:R-:W5:Y:S02]  /*2cc0*/  LDG.E.U8 R100, desc[UR36][R2.64+0x19] ;  /* 0x0000192402647981 */ /* 0x000f64000c1e1100 */
[----:B-----5:R-:W-:-:S05]  /*2cd0*/  PRMT R10, R100, 0x8880, RZ ;  /* 0x00008880640a7816 */ /* 0x020fca00000000ff */
[----:B------:R-:W-:-:S07]  /*2ce0*/  IMAD R13, R10, R91, RZ ;  /* 0x0000005b0a0d7224 */ /* 0x000fce00078e02ff */
.L_x_66:
[----:B------:R-:W-:Y:S05]  /*2cf0*/  BSYNC B1 ;  /* 0x0000000000017941 */ /* 0x000fea0003800000 */
.L_x_65:
        /* <DEDUP_REMOVED lines=11> */
.L_x_68:
[----:B------:R-:W-:Y:S05]  /*2db0*/  BSYNC B1 ;  /* 0x0000000000017941 */ /* 0x000fea0003800000 */
.L_x_67:
[----:B---3--:R-:W-:Y:S01]  /*2dc0*/  @!P4 IMAD R11, R38, R90, R13 ;  /* 0x0000005a260bc224 */ /* 0x008fe200078e020d */
[----:B------:R-:W-:Y:S04]  /*2dd0*/  BSSY B1, `(.L_x_69) ;  /* 0x0000006000017945 */ /* 0x000fe80003800000 */
[----:B------:R3:W-:Y:S01]  /*2de0*/  @!P4 STG.E.U8 desc[UR36][R6.64+0x18], R11 ;  /* 0x0000180b0600c986 */ /* 0x0007e2000c101124 */
[----:B------:R-:W-:Y:S05]  /*2df0*/  @P3 BRA `(.L_x_70) ;  /* 0x00000000000c3947 */ /* 0x000fea0003800000 */
[----:B------:R-:W5:Y:S02]  /*2e00*/  LDG.E.U8 R100, desc[UR36][R8.64+0x19] ;  /* 0x0000192408647981 */ /* 0x000f64000c1e1100 */
[----:B-----5:R-:W-:-:S05]  /*2e10*/  PRMT R10, R100, 0x8880, RZ ;  /* 0x00008880640a7816 */ /* 0x020fca00000000ff */
[----:B------:R-:W-:-:S07]  /*2e20*/  IMAD R13, R10, R91, RZ ;  /* 0x0000005b0a0d7224 */ /* 0x000fce00078e02ff */
.L_x_70:
[----:B------:R-:W-:Y:S05]  /*2e30*/  BSYNC B1 ;  /* 0x0000000000017941 */ /* 0x000fea0003800000 */
.L_x_69:
[----:B------:R-:W-:Y:S01]  /*2e40*/  @!P3 IMAD R39, R39, R90, R13 ;  /* 0x0000005a2727b224 */ /* 0x000fe200078e020d */
[----:B------:R-:W-:Y:S04]  /*2e50*/  BSSY B1, `(.L_x_71) ;  /* 0x0000006000017945 */ /* 0x000fe80003800000 */
[----:B------:R0:W-:Y:S01]  /*2e60*/  @!P3 STG.E.U8 desc[UR36][R6.64+0x19], R39 ;  /* 0x000019270600b986 */ /* 0x0001e2000c101124 */
[----:B------:R-:W-:Y:S05]  /*2e70*/  @P5 BRA `(.L_x_72) ;  /* 0x00000000000c5947 */ /* 0x000fea0003800000 */
[----:B------:R-:W5:Y:S02]  /*2e80*/  LDG.E.U8 R100, desc[UR36][R2.64+0x20] ;  /* 0x0000202402647981 */ /* 0x000f64000c1e1100 */
[----:B-----5:R-:W-:-:S05]  /*2e90*/  PRMT R10, R100, 0x8880, RZ ;  /* 0x00008880640a7816 */ /* 0x020fca00000000ff */
[----:B------:R-:W-:-:S07]  /*2ea0*/  IMAD R13, R10, R91, RZ ;  /* 0x0000005b0a0d7224 */ /* 0x000fce00078e02ff */
.L_x_72:
[----:B------:R-:W-:Y:S05]  /*2eb0*/  BSYNC B1 ;  /* 0x0000000000017941 */ /* 0x000fea0003800000 */
.L_x_71:
[----:B---3--:R-:W-:Y:S01]  /*2ec0*/  @!P5 IMAD R11, R40, R90, R13 ;  /* 0x0000005a280bd224 */ /* 0x008fe200078e020d */
[----:B------:R-:W-:Y:S04]  /*2ed0*/  BSSY B1, `(.L_x_73) ;  /* 0x0000006000017945 */ /* 0x000fe80003800000 */
[----:B------:R3:W-:Y:S01]  /*2ee0*/  @!P5 STG.E.U8 desc[UR36][R4.64+0x20], R11 ;  /* 0x0000200b0400d986 */ /* 0x0007e2000c101124 */
[----:B------:R-:W-:Y:S05]  /*2ef0*/  @P2 BRA `(.L_x_74) ;  /* 0x00000000000c2947 */ /* 0x000fea0003800000 */
[----:B------:R-:W5:Y:S02]  /*2f00*/  LDG.E.U8 R100, desc[UR36][R2.64+0x21] ;  /* 0x0000212402647981 */ /* 0x000f64000c1e1100 */
[----:B-----5:R-:W-:-:S05]  /*2f10*/  PRMT R10, R100, 0x8880, RZ ;  /* 0x00008880640a7816 */ /* 0x020fca00000000ff */
[----:B------:R-:W-:-:S07]  /*2f20*/  IMAD R13, R10, R91, RZ ;  /* 0x0000005b0a0d7224 */ /* 0x000fce00078e02ff */
.L_x_74:
[----:B------:R-:W-:Y:S05]  /*2f30*/  BSYNC B1 ;  /* 0x0000000000017941 */ /* 0x000fea0003800000 */
.L_x_73:
        /* <DEDUP_REMOVED lines=11> */
.L_x_76:
[----:B------:R-:W-:Y:S05]  /*2ff0*/  BSYNC B1 ;  /* 0x0000000000017941 */ /* 0x000fea0003800000 */
.L_x_75:
[----:B---3--:R-:W-:Y:S01]  /*3000*/  @!P4 IMAD R11, R42, R90, R13 ;  /* 0x0000005a2a0bc224 */ /* 0x008fe200078e020d */
[----:B------:R-:W-:Y:S04]  /*3010*/  BSSY B1, `(.L_x_77) ;  /* 0x0000006000017945 */ /* 0x000fe80003800000 */
[----:B------:R3:W-:Y:S01]  /*3020*/  @!P4 STG.E.U8 desc[UR36][R6.64+0x20], R11 ;  /* 0x0000200b0600c986 */ /* 0x0007e2000c101124 */
[----:B------:R-:W-:Y:S05]  /*3030*/  @P3 BRA `(.L_x_78) ;  /* 0x00000000000c3947 */ /* 0x000fea0003800000 */
[----:B------:R-:W5:Y:S02]  /*3040*/  LDG.E.U8 R100, desc[UR36][R8.64+0x21] ;  /* 0x0000212408647981 */ /* 0x000f64000c1e1100 */
[----:B-----5:R-:W-:-:S05]  /*3050*/  PRMT R10, R100, 0x8880, RZ ;  /* 0x00008880640a7816 */ /* 0x020fca00000000ff */
[----:B------:R-:W-:-:S07]  /*3060*/  IMAD R13, R10, R91, RZ ;  /* 0x0000005b0a0d7224 */ /* 0x000fce00078e02ff */
.L_x_78:
[----:B------:R-:W-:Y:S05]  /*3070*/  BSYNC B1 ;  /* 0x0000000000017941 */ /* 0x000fea0003800000 */
.L_x_77:
[----:B------:R-:W-:Y:S01]  /*3080*/  @!P3 IMAD R43, R43, R90, R13 ;  /* 0x0000005a2b2bb224 */ /* 0x000fe200078e020d */
[----:B------:R-:W-:Y:S04]  /*3090*/  BSSY B1, `(.L_x_79) ;  /* 0x0000006000017945 */ /* 0x000fe80003800000 */
[----:B------:R0:W-:Y:S01]  /*30a0*/  @!P3 STG.E.U8 desc[UR36][R6.64+0x21], R43 ;  /* 0x0000212b0600b986 */ /* 0x0001e2000c101124 */
[----:B------:R-:W-:Y:S05]  /*30b0*/  @P5 BRA `(.L_x_80) ;  /* 0x00000000000c5947 */ /* 0x000fea0003800000 */
[----:B------:R-:W5:Y:S02]  /*30c0*/  LDG.E.U8 R100, desc[UR36][R2.64+0x28] ;  /* 0x0000282402647981 */ /* 0x000f64000c1e1100 */
[----:B-----5:R-:W-:-:S05]  /*30d0*/  PRMT R10, R100, 0x8880, RZ ;  /* 0x00008880640a7816 */ /* 0x020fca00000000ff */
[----:B------:R-:W-:-:S07]  /*30e0*/  IMAD R13, R10, R91, RZ ;  /* 0x0000005b0a0d7224 */ /* 0x000fce00078e02ff */
.L_x_80:
[----:B------:R-:W-:Y:S05]  /*30f0*/  BSYNC B1 ;  /* 0x0000000000017941 */ /* 0x000fea0003800000 */
.L_x_79:
[----:B---3--:R-:W-:Y:S01]  /*3100*/  @!P5 IMAD R11, R44, R90, R13 ;  /* 0x0000005a2c0bd224 */ /* 0x008fe200078e020d */
[----:B------:R-:W-:Y:S04]  /*3110*/  BSSY B1, `(.L_x_81) ;  /* 0x0000006000017945 */ /* 0x000fe80003800000 */
[----:B------:R3:W-:Y:S01]  /*3120*/  @!P5 STG.E.U8 desc[UR36][R4.64+0x28], R11 ;  /* 0x0000280b0400d986 */ /* 0x0007e2000c101124 */
[----:B------:R-:W-:Y:S05]  /*3130*/  @P2 BRA `(.L_x_82) ;  /* 0x00000000000c2947 */ /* 0x000fea0003800000 */
[----:B------:R-:W5:Y:S02]  /*3140*/  LDG.E.U8 R100, desc[UR36][R2.64+0x29] ;  /* 0x0000292402647981 */ /* 0x000f64000c1e1100 */
[----:B-----5:R-:W-:-:S05]  /*3150*/  PRMT R10, R100, 0x8880, RZ ;  /* 0x00008880640a7816 */ /* 0x020fca00000000ff */
[----:B------:R-:W-:-:S07]  /*3160*/  IMAD R13, R10, R91, RZ ;  /* 0x0000005b0a0d7224 */ /* 0x000fce00078e02ff */
.L_x_82:
[----:B------:R-:W-:Y:S05]  /*3170*/  BSYNC B1 ;  /* 0x0000000000017941 */ /* 0x000fea0003800000 */
.L_x_81:
        /* <DEDUP_REMOVED lines=11> */
.L_x_84:
[----:B------:R-:W-:Y:S05]  /*3230*/  BSYNC B1 ;  /* 0x0000000000017941 */ /* 0x000fea0003800000 */
.L_x_83:
[----:B---3--:R-:W-:Y:S01]  /*3240*/  @!P4 IMAD R11, R46, R90, R13 ;  /* 0x0000005a2e0bc224 */ /* 0x008fe200078e020d */
[----:B------:R-:W-:Y:S04]  /*3250*/  BSSY B1, `(.L_x_85) ;  /* 0x0000006000017945 */ /* 0x000fe80003800000 */
[----:B------:R3:W-:Y:S01]  /*3260*/  @!P4 STG.E.U8 desc[UR36][R6.64+0x28], R11 ;  /* 0x0000280b0600c986 */ /* 0x0007e2000c101124 */
[----:B------:R-:W-:Y:S05]  /*3270*/  @P3 BRA `(.L_x_86) ;  /* 0x00000000000c3947 */ /* 0x000fea0003800000 */
[----:B------:R-:W5:Y:S02]  /*3280*/  LDG.E.U8 R100, desc[UR36][R8.64+0x29] ;  /* 0x0000292408647981 */ /* 0x000f64000c1e1100 */
[----:B-----5:R-:W-:-:S05]  /*3290*/  PRMT R10, R100, 0x8880, RZ ;  /* 0x00008880640a7816 */ /* 0x020fca00000000ff */
[----:B------:R-:W-:-:S07]  /*32a0*/  IMAD R13, R10, R91, RZ ;  /* 0x0000005b0a0d7224 */ /* 0x000fce00078e02ff */
.L_x_86:
[----:B------:R-:W-:Y:S05]  /*32b0*/  BSYNC B1 ;  /* 0x0000000000017941 */ /* 0x000fea0003800000 */
.L_x_85:
[----:B------:R-:W-:Y:S01]  /*32c0*/  @!P3 IMAD R47, R47, R90, R13 ;  /* 0x0000005a2f2fb224 */ /* 0x000fe200078e020d */
[----:B------:R-:W-:Y:S04]  /*32d0*/  BSSY B1, `(.L_x_87) ;  /* 0x0000006000017945 */ /* 0x000fe80003800000 */
[----:B------:R0:W-:Y:S01]  /*32e0*/  @!P3 STG.E.U8 desc[UR36][R6.64+0x29], R47 ;  /* 0x0000292f0600b986 */ /* 0x0001e2000c101124 */
[----:B------:R-:W-:Y:S05]  /*32f0*/  @P5 BRA `(.L_x_88) ;  /* 0x00000000000c5947 */ /* 0x000fea0003800000 */
[----:B------:R-:W5:Y:S02]  /*3300*/  LDG.E.U8 R100, desc[UR36][R2.64+0x30] ;  /* 0x0000302402647981 */ /* 0x000f64000c1e1100 */
[----:B-----5:R-:W-:-:S05]  /*3310*/  PRMT R10, R100, 0x8880, RZ ;  /* 0x00008880640a7816 */ /* 0x020fca00000000ff */
[----:B------:R-:W-:-:S07]  /*3320*/  IMAD R13, R10, R91, RZ ;  /* 0x0000005b0a0d7224 */ /* 0x000fce00078e02ff */
.L_x_88:
[----:B------:R-:W-:Y:S05]  /*3330*/  BSYNC B1 ;  /* 0x0000000000017941 */ /* 0x000fea0003800000 */
.L_x_87:
[----:B---3--:R-:W-:Y:S01]  /*3340*/  @!P5 IMAD R11, R48, R90, R13 ;  /* 0x0000005a300bd224 */ /* 0x008fe200078e020d */
[----:B------:R-:W-:Y:S04]  /*3350*/  BSSY B1, `(.L_x_89) ;  /* 0x0000006000017945 */ /* 0x000fe80003800000 */
[----:B------:R3:W-:Y:S01]  /*3360*/  @!P5 STG.E.U8 desc[UR36][R4.64+0x30], R11 ;  /* 0x0000300b0400d986 */ /* 0x0007e2000c101124 */
[----:B------:R-:W-:Y:S05]  /*3370*/  @P2 BRA `(.L_x_90) ;  /* 0x00000000000c2947 */ /* 0x000fea0003800000 */
[----:B------:R-:W5:Y:S02]  /*3380*/  LDG.E.U8 R100, desc[UR36][R2.64+0x31] ;  /* 0x0000312402647981 */ /* 0x000f64000c1e1100 */
[----:B-----5:R-:W-:-:S05]  /*3390*/  PRMT R10, R100, 0x8880, RZ ;  /* 0x00008880640a7816 */ /* 0x020fca00000000ff */
[----:B------:R-:W-:-:S07]  /*33a0*/  IMAD R13, R10, R91, RZ ;  /* 0x0000005b0a0d7224 */ /* 0x000fce00078e02ff */
.L_x_90:
[----:B------:R-:W-:Y:S05]  /*33b0*/  BSYNC B1 ;  /* 0x0000000000017941 */ /* 0x000fea0003800000 */
.L_x_89:
        /* <DEDUP_REMOVED lines=11> */
.L_x_92:
[----:B------:R-:W-:Y:S05]  /*3470*/  BSYNC B1 ;  /* 0x0000000000017941 */ /* 0x000fea0003800000 */
.L_x_91:
[----:B---3--:R-:W-:Y:S01]  /*3480*/  @!P4 IMAD R11, R50, R90, R13 ;  /* 0x0000005a320bc224 */ /* 0x008fe200078e020d */
[----:B------:R-:W-:Y:S04]  /*3490*/  BSSY B1, `(.L_x_93) ;  /* 0x0000006000017945 */ /* 0x000fe80003800000 */
[----:B------:R3:W-:Y:S01]  /*34a0*/  @!P4 STG.E.U8 desc[UR36][R6.64+0x30], R11 ;  /* 0x0000300b0600c986 */ /* 0x0007e2000c101124 */
[----:B------:R-:W-:Y:S05]  /*34b0*/  @P3 BRA `(.L_x_94) ;  /* 0x00000000000c3947 */ /* 0x000fea0003800000 */
[----:B------:R-:W5:Y:S02]  /*34c0*/  LDG.E.U8 R100, desc[UR36][R8.64+0x31] ;  /* 0x0000312408647981 */ /* 0x000f64000c1e1100 */
[----:B-----5:R-:W-:-:S05]  /*34d0*/  PRMT R10, R100, 0x8880, RZ ;  /* 0x00008880640a7816 */ /* 0x020fca00000000ff */
[----:B------:R-:W-:-:S07]  /*34e0*/  IMAD R13, R10, R91, RZ ;  /* 0x0000005b0a0d7224 */ /* 0x000fce00078e02ff */
.L_x_94:
[----:B------:R-:W-:Y:S05]  /*34f0*/  BSYNC B1 ;  /* 0x0000000000017941 */ /* 0x000fea0003800000 */
.L_x_93:
[----:B------:R-:W-:Y:S01]  /*3500*/  @!P3 IMAD R51, R51, R90, R13 ;  /* 0x0000005a3333b224 */ /* 0x000fe200078e020d */
[----:B------:R-:W-:Y:S04]  /*3510*/  BSSY B1, `(.L_x_95) ;  /* 0x0000006000017945 */ /* 0x000fe80003800000 */
[----:B------:R0:W-:Y:S01]  /*3520*/  @!P3 STG.E.U8 desc[UR36][R6.64+0x31], R51 ;  /* 0x000031330600b986 */ /* 0x0001e2000c101124 */
[----:B------:R-:W-:Y:S05]  /*3530*/  @P5 BRA `(.L_x_96) ;  /* 0x00000000000c5947 */ /* 0x000fea0003800000 */
[----:B------:R-:W5:Y:S02]  /*3540*/  LDG.E.U8 R100, desc[UR36][R2.64+0x38] ;  /* 0x0000382402647981 */ /* 0x000f64000c1e1100 */
[----:B-----5:R-:W-:-:S05]  /*3550*/  PRMT R10, R100, 0x8880, RZ ;  /* 0x00008880640a7816 */ /* 0x020fca00000000ff */
[----:B------:R-:W-:-:S07]  /*3560*/  IMAD R13, R10, R91, RZ ;  /* 0x0000005b0a0d7224 */ /* 0x000fce00078e02ff */
.L_x_96:
[----:B------:R-:W-:Y:S05]  /*3570*/  BSYNC B1 ;  /* 0x0000000000017941 */ /* 0x000fea0003800000 */
.L_x_95:
[----:B---3--:R-:W-:Y:S01]  /*3580*/  @!P5 IMAD R11, R52, R90, R13 ;  /* 0x0000005a340bd224 */ /* 0x008fe200078e020d */
[----:B------:R-:W-:Y:S04]  /*3590*/  BSSY B1, `(.L_x_97) ;  /* 0x0000006000017945 */ /* 0x000fe80003800000 */
[----:B------:R3:W-:Y:S01]  /*35a0*/  @!P5 STG.E.U8 desc[UR36][R4.64+0x38], R11 ;  /* 0x0000380b0400d986 */ /* 0x0007e2000c101124 */
[----:B------:R-:W-:Y:S05]  /*35b0*/  @P2 BRA `(.L_x_98) ;  /* 0x00000000000c2947 */ /* 0x000fea0003800000 */
[----:B------:R-:W5:Y:S02]  /*35c0*/  LDG.E.U8 R100, desc[UR36][R2.64+0x39] ;  /* 0x0000392402647981 */ /* 0x000f64000c1e1100 */
[----:B-----5:R-:W-:-:S05]  /*35d0*/  PRMT R10, R100, 0x8880, RZ ;  /* 0x00008880640a7816 */ /* 0x020fca00000000ff */
[----:B------:R-:W-:-:S07]  /*35e0*/  IMAD R13, R10, R91, RZ ;  /* 0x0000005b0a0d7224 */ /* 0x000fce00078e02ff */
.L_x_98:
[----:B------:R-:W-:Y:S05]  /*35f0*/  BSYNC B1 ;  /* 0x0000000000017941 */ /* 0x000fea0003800000 */
.L_x_97:
        /* <DEDUP_REMOVED lines=11> */
.L_x_100:
[----:B------:R-:W-:Y:S05]  /*36b0*/  BSYNC B1 ;  /* 0x0000000000017941 */ /* 0x000fea0003800000 */
.L_x_99:
[----:B---3--:R-:W-:Y:S01]  /*36c0*/  @!P4 IMAD R11, R54, R90, R13 ;  /* 0x0000005a360bc224 */ /* 0x008fe200078e020d */
[----:B------:R-:W-:Y:S04]  /*36d0*/  BSSY B1, `(.L_x_101) ;  /* 0x0000006000017945 */ /* 0x000fe80003800000 */
[----:B------:R3:W-:Y:S01]  /*36e0*/  @!P4 STG.E.U8 desc[UR36][R6.64+0x38], R11 ;  /* 0x0000380b0600c986 */ /* 0x0007e2000c101124 */
[----:B------:R-:W-:Y:S05]  /*36f0*/  @P3 BRA `(.L_x_102) ;  /* 0x00000000000c3947 */ /* 0x000fea0003800000 */
[----:B------:R-:W5:Y:S02]  /*3700*/  LDG.E.U8 R100, desc[UR36][R8.64+0x39] ;  /* 0x0000392408647981 */ /* 0x000f64000c1e1100 */
[----:B-----5:R-:W-:-:S05]  /*3710*/  PRMT R10, R100, 0x8880, RZ ;  /* 0x00008880640a7816 */ /* 0x020fca00000000ff */
[----:B------:R-:W-:-:S07]  /*3720*/  IMAD R13, R10, R91, RZ ;  /* 0x0000005b0a0d7224 */ /* 0x000fce00078e02ff */
.L_x_102:
[----:B------:R-:W-:Y:S05]  /*3730*/  BSYNC B1 ;  /* 0x0000000000017941 */ /* 0x000fea0003800000 */
.L_x_101:
[----:B------:R-:W-:Y:S01]  /*3740*/  @!P3 IMAD R55, R55, R90, R13 ;  /* 0x0000005a3737b224 */ /* 0x000fe200078e020d */
[----:B------:R-:W-:Y:S04]  /*3750*/  BSSY B1, `(.L_x_103) ;  /* 0x0000006000017945 */ /* 0x000fe80003800000 */
[----:B------:R0:W-:Y:S01]  /*3760*/  @!P3 STG.E.U8 desc[UR36][R6.64+0x39], R55 ;  /* 0x000039370600b986 */ /* 0x0001e2000c101124 */
[----:B------:R-:W-:Y:S05]  /*3770*/  @P5 BRA `(.L_x_104) ;  /* 0x00000000000c5947 */ /* 0x000fea0003800000 */
[----:B------:R-:W5:Y:S02]  /*3780*/  LDG.E.U8 R100, desc[UR36][R2.64+0x40] ;  /* 0x0000402402647981 */ /* 0x000f64000c1e1100 */
[----:B-----5:R-:W-:-:S05]  /*3790*/  PRMT R10, R100, 0x8880, RZ ;  /* 0x00008880640a7816 */ /* 0x020fca00000000ff */
[----:B------:R-:W-:-:S07]  /*37a0*/  IMAD R13, R10, R91, RZ ;  /* 0x0000005b0a0d7224 */ /* 0x000fce00078e02ff */
.L_x_104:
[----:B------:R-:W-:Y:S05]  /*37b0*/  BSYNC B1 ;  /* 0x0000000000017941 */ /* 0x000fea0003800000 */
.L_x_103:
[----:B---3--:R-:W-:Y:S01]  /*37c0*/  @!P5 IMAD R11, R56, R90, R13 ;  /* 0x0000005a380bd224 */ /* 0x008fe200078e020d */
[----:B------:R-:W-:Y:S04]  /*37d0*/  BSSY B1, `(.L_x_105) ;  /* 0x0000006000017945 */ /* 0x000fe80003800000 */
[----:B------:R3:W-:Y:S01]  /*37e0*/  @!P5 STG.E.U8 desc[UR36][R4.64+0x40], R11 ;  /* 0x0000400b0400d986 */ /* 0x0007e2000c101124 */
[----:B------:R-:W-:Y:S05]  /*37f0*/  @P2 BRA `(.L_x_106) ;  /* 0x00000000000c2947 */ /* 0x000fea0003800000 */
[----:B------:R-:W5:Y:S02]  /*3800*/  LDG.E.U8 R100, desc[UR36][R2.64+0x41] ;  /* 0x0000412402647981 */ /* 0x000f64000c1e1100 */
[----:B-----5:R-:W-:-:S05]  /*3810*/  PRMT R10, R100, 0x8880, RZ ;  /* 0x00008880640a7816 */ /* 0x020fca00000000ff */
[----:B------:R-:W-:-:S07]  /*3820*/  IMAD R13, R10, R91, RZ ;  /* 0x0000005b0a0d7224 */ /* 0x000fce00078e02ff */
.L_x_106:
[----:B------:R-:W-:Y:S05]  /*3830*/  BSYNC B1 ;  /* 0x0000000000017941 */ /* 0x000fea0003800000 */
.L_x_105:
        /* <DEDUP_REMOVED lines=11> */
.L_x_108:
[----:B------:R-:W-:Y:S05]  /*38f0*/  BSYNC B1 ;  /* 0x0000000000017941 */ /* 0x000fea0003800000 */
.L_x_107:
[----:B---3--:R-:W-:Y:S01]  /*3900*/  @!P4 IMAD R11, R58, R90, R13 ;  /* 0x0000005a3a0bc224 */ /* 0x008fe200078e020d */
[----:B------:R-:W-:Y:S04]  /*3910*/  BSSY B1, `(.L_x_109) ;  /* 0x0000006000017945 */ /* 0x000fe80003800000 */
[----:B------:R3:W-:Y:S01]  /*3920*/  @!P4 STG.E.U8 desc[UR36][R6.64+0x40], R11 ;  /* 0x0000400b0600c986 */ /* 0x0007e2000c101124 */
[----:B------:R-:W-:Y:S05]  /*3930*/  @P3 BRA `(.L_x_110) ;  /* 0x00000000000c3947 */ /* 0x000fea0003800000 */
[----:B------:R-:W5:Y:S02]  /*3940*/  LDG.E.U8 R100, desc[UR36][R8.64+0x41] ;  /* 0x0000412408647981 */ /* 0x000f64000c1e1100 */
[----:B-----5:R-:W-:-:S05]  /*3950*/  PRMT R10, R100, 0x8880, RZ ;  /* 0x00008880640a7816 */ /* 0x020fca00000000ff */
[----:B------:R-:W-:-:S07]  /*3960*/  IMAD R13, R10, R91, RZ ;  /* 0x0000005b0a0d7224 */ /* 0x000fce00078e02ff */
.L_x_110:
[----:B------:R-:W-:Y:S05]  /*3970*/  BSYNC B1 ;  /* 0x0000000000017941 */ /* 0x000fea0003800000 */
.L_x_109:
[----:B------:R-:W-:Y:S01]  /*3980*/  @!P3 IMAD R59, R59, R90, R13 ;  /* 0x0000005a3b3bb224 */ /* 0x000fe200078e020d */
[----:B------:R-:W-:Y:S04]  /*3990*/  BSSY B1, `(.L_x_111) ;  /* 0x0000006000017945 */ /* 0x000fe80003800000 */
[----:B------:R0:W-:Y:S01]  /*39a0*/  @!P3 STG.E.U8 desc[UR36][R6.64+0x41], R59 ;  /* 0x0000413b0600b986 */ /* 0x0001e2000c101124 */
[----:B------:R-:W-:Y:S05]  /*39b0*/  @P5 BRA `(.L_x_112) ;  /* 0x00000000000c5947 */ /* 0x000fea0003800000 */
[----:B------:R-:W5:Y:S02]  /*39c0*/  LDG.E.U8 R100, desc[UR36][R2.64+0x48] ;  /* 0x0000482402647981 */ /* 0x000f64000c1e1100 */
[----:B-----5:R-:W-:-:S05]  /*39d0*/  PRMT R10, R100, 0x8880, RZ ;  /* 0x00008880640a7816 */ /* 0x020fca00000000ff */
[----:B------:R-:W-:-:S07]  /*39e0*/  IMAD R13, R10, R91, RZ ;  /* 0x0000005b0a0d7224 */ /* 0x000fce00078e02ff */
.L_x_112:
[----:B------:R-:W-:Y:S05]  /*39f0*/  BSYNC B1 ;  /* 0x0000000000017941 */ /* 0x000fea0003800000 */
.L_x_111:
[----:B---3--:R-:W-:Y:S01]  /*3a00*/  @!P5 IMAD R11, R60, R90, R13 ;  /* 0x0000005a3c0bd224 */ /* 0x008fe200078e020d */
[----:B------:R-:W-:Y:S04]  /*3a10*/  BSSY B1, `(.L_x_113) ;  /* 0x0000006000017945 */ /* 0x000fe80003800000 */
[----:B------:R3:W-:Y:S01]  /*3a20*/  @!P5 STG.E.U8 desc[UR36][R4.64+0x48], R11 ;  /* 0x0000480b0400d986 */ /* 0x0007e2000c101124 */
[----:B------:R-:W-:Y:S05]  /*3a30*/  @P2 BRA `(.L_x_114) ;  /* 0x00000000000c2947 */ /* 0x000fea0003800000 */
[----:B------:R-:W5:Y:S02]  /*3a40*/  LDG.E.U8 R100, desc[UR36][R2.64+0x49] ;  /* 0x0000492402647981 */ /* 0x000f64000c1e1100 */
[----:B-----5:R-:W-:-:S05]  /*3a50*/  PRMT R10, R100, 0x8880, RZ ;  /* 0x00008880640a7816 */ /* 0x020fca00000000ff */
[----:B------:R-:W-:-:S07]  /*3a60*/  IMAD R13, R10, R91, RZ ;  /* 0x0000005b0a0d7224 */ /* 0x000fce00078e02ff */
.L_x_114:
[----:B------:R-:W-:Y:S05]  /*3a70*/  BSYNC B1 ;  /* 0x0000000000017941 */ /* 0x000fea0003800000 */
.L_x_113:
        /* <DEDUP_REMOVED lines=11> */
.L_x_116:
[----:B------:R-:W-:Y:S05]  /*3b30*/  BSYNC B1 ;  /* 0x0000000000017941 */ /* 0x000fea0003800000 */
.L_x_115:
[----:B---3--:R-:W-:Y:S01]  /*3b40*/  @!P4 IMAD R11, R62, R90, R13 ;  /* 0x0000005a3e0bc224 */ /* 0x008fe200078e020d */
[----:B------:R-:W-:Y:S04]  /*3b50*/  BSSY B1, `(.L_x_117) ;  /* 0x0000006000017945 */ /* 0x000fe80003800000 */
[----:B------:R3:W-:Y:S01]  /*3b60*/  @!P4 STG.E.U8 desc[UR36][R6.64+0x48], R11 ;  /* 0x0000480b0600c986 */ /* 0x0007e2000c101124 */
[----:B------:R-:W-:Y:S05]  /*3b70*/  @P3 BRA `(.L_x_118) ;  /* 0x00000000000c3947 */ /* 0x000fea0003800000 */
[----:B------:R-:W5:Y:S02]  /*3b80*/  LDG.E.U8 R100, desc[UR36][R8.64+0x49] ;  /* 0x0000492408647981 */ /* 0x000f64000c1e1100 */
[----:B-----5:R-:W-:-:S05]  /*3b90*/  PRMT R10, R100, 0x8880, RZ ;  /* 0x00008880640a7816 */ /* 0x020fca00000000ff */
[----:B------:R-:W-:-:S07]  /*3ba0*/  IMAD R13, R10, R91, RZ ;  /* 0x0000005b0a0d7224 */ /* 0x000fce00078e02ff */
.L_x_118:
[----:B------:R-:W-:Y:S05]  /*3bb0*/  BSYNC B1 ;  /* 0x0000000000017941 */ /* 0x000fea0003800000 */
.L_x_117:
[----:B------:R-:W-:Y:S01]  /*3bc0*/  @!P3 IMAD R63, R63, R90, R13 ;  /* 0x0000005a3f3fb224 */ /* 0x000fe200078e020d */
[----:B------:R-:W-:Y:S04]  /*3bd0*/  BSSY B1, `(.L_x_119) ;  /* 0x0000006000017945 */ /* 0x000fe80003800000 */
[----:B------:R0:W-:Y:S01]  /*3be0*/  @!P3 STG.E.U8 desc[UR36][R6.64+0x49], R63 ;  /* 0x0000493f0600b986 */ /* 0x0001e2000c101124 */
[----:B------:R-:W-:Y:S05]  /*3bf0*/  @P5 BRA `(.L_x_120) ;  /* 0x00000000000c5947 */ /* 0x000fea0003800000 */
[----:B------:R-:W5:Y:S02]  /*3c00*/  LDG.E.U8 R100, desc[UR36][R2.64+0x50] ;  /* 0x0000502402647981 */ /* 0x000f64000c1e1100 */
[----:B-----5:R-:W-:-:S05]  /*3c10*/  PRMT R10, R100, 0x8880, RZ ;  /* 0x00008880640a7816 */ /* 0x020fca00000000ff */
[----:B------:R-:W-:-:S07]  /*3c20*/  IMAD R13, R10, R91, RZ ;  /* 0x0000005b0a0d7224 */ /* 0x000fce00078e02ff */
.L_x_120:
[----:B------:R-:W-:Y:S05]  /*3c30*/  BSYNC B1 ;  /* 0x0000000000017941 */ /* 0x000fea0003800000 */
.L_x_119:
[----:B---3--:R-:W-:Y:S01]  /*3c40*/  @!P5 IMAD R11, R64, R90, R13 ;  /* 0x0000005a400bd224 */ /* 0x008fe200078e020d */
[----:B------:R-:W-:Y:S04]  /*3c50*/  BSSY B1, `(.L_x_121) ;  /* 0x0000006000017945 */ /* 0x000fe80003800000 */
[----:B------:R3:W-:Y:S01]  /*3c60*/  @!P5 STG.E.U8 desc[UR36][R4.64+0x50], R11 ;  /* 0x0000500b0400d986 */ /* 0x0007e2000c101124 */
[----:B------:R-:W-:Y:S05]  /*3c70*/  @P2 BRA `(.L_x_122) ;  /* 0x00000000000c2947 */ /* 0x000fea0003800000 */
[----:B------:R-:W5:Y:S02]  /*3c80*/  LDG.E.U8 R100, desc[UR36][R2.64+0x51] ;  /* 0x0000512402647981 */ /* 0x000f64000c1e1100 */
[----:B-----5:R-:W-:-:S05]  /*3c90*/  PRMT R10, R100, 0x8880, RZ ;  /* 0x00008880640a7816 */ /* 0x020fca00000000ff */
[----:B------:R-:W-:-:S07]  /*3ca0*/  IMAD R13, R10, R91, RZ ;  /* 0x0000005b0a0d7224 */ /* 0x000fce00078e02ff */
.L_x_122:
[----:B------:R-:W-:Y:S05]  /*3cb0*/  BSYNC B1 ;  /* 0x0000000000017941 */ /* 0x000fea0003800000 */
.L_x_121:
        /* <DEDUP_REMOVED lines=11> */
.L_x_124:
[----:B------:R-:W-:Y:S05]  /*3d70*/  BSYNC B1 ;  /* 0x0000000000017941 */ /* 0x000fea0003800000 */
.L_x_123:
[----:B---3--:R-:W-:Y:S01]  /*3d80*/  @!P4 IMAD R11, R66, R90, R13 ;  /* 0x0000005a420bc224 */ /* 0x008fe200078e020d */
[----:B------:R-:W-:Y:S04]  /*3d90*/  BSSY B1, `(.L_x_125) ;  /* 0x0000006000017945 */ /* 0x000fe80003800000 */
[----:B------:R3:W-:Y:S01]  /*3da0*/  @!P4 STG.E.U8 desc[UR36][R6.64+0x50], R11 ;  /* 0x0000500b0600c986 */ /* 0x0007e2000c101124 */
[----:B------:R-:W-:Y:S05]  /*3db0*/  @P3 BRA `(.L_x_126) ;  /* 0x00000000000c3947 */ /* 0x000fea0003800000 */
[----:B------:R-:W5:Y:S02]  /*3dc0*/  LDG.E.U8 R100, desc[UR36][R8.64+0x51] ;  /* 0x0000512408647981 */ /* 0x000f64000c1e1100 */
[----:B-----5:R-:W-:-:S05]  /*3dd0*/  PRMT R10, R100, 0x8880, RZ ;  /* 0x00008880640a7816 */ /* 0x020fca00000000ff */
[----:B------:R-:W-:-:S07]  /*3de0*/  IMAD R13, R10, R91, RZ ;  /* 0x0000005b0a0d7224 */ /* 0x000fce00078e02ff */
.L_x_126:
[----:B------:R-:W-:Y:S05]  /*3df0*/  BSYNC B1 ;  /* 0x0000000000017941 */ /* 0x000fea0003800000 */
.L_x_125:
[----:B------:R-:W-:Y:S01]  /*3e00*/  @!P3 IMAD R67, R67, R90, R13 ;  /* 0x0000005a4343b224 */ /* 0x000fe200078e020d */
[----:B------:R-:W-:Y:S04]  /*3e10*/  BSSY B1, `(.L_x_127) ;  /* 0x0000006000017945 */ /* 0x000fe80003800000 */
[----:B------:R0:W-:Y:S01]  /*3e20*/  @!P3 STG.E.U8 desc[UR36][R6.64+0x51], R67 ;  /* 0x000051430600b986 */ /* 0x0001e2000c101124 */
[----:B------:R-:W-:Y:S05]  /*3e30*/  @P5 BRA `(.L_x_128) ;  /* 0x00000000000c5947 */ /* 0x000fea0003800000 */
[----:B------:R-:W5:Y:S02]  /*3e40*/  LDG.E.U8 R100, desc[UR36][R2.64+0x58] ;  /* 0x0000582402647981 */ /* 0x000f64000c1e1100 */
[----:B-----5:R-:W-:-:S05]  /*3e50*/  PRMT R10, R100, 0x8880, RZ ;  /* 0x00008880640a7816 */ /* 0x020fca00000000ff */
[----:B------:R-:W-:-:S07]  /*3e60*/  IMAD R13, R10, R91, RZ ;  /* 0x0000005b0a0d7224 */ /* 0x000fce00078e02ff */
.L_x_128:
[----:B------:R-:W-:Y:S05]  /*3e70*/  BSYNC B1 ;  /* 0x0000000000017941 */ /* 0x000fea0003800000 */
.L_x_127:
[----:B---3--:R-:W-:Y:S01]  /*3e80*/  @!P5 IMAD R11, R68, R90, R13 ;  /* 0x0000005a440bd224 */ /* 0x008fe200078e020d */
[----:B------:R-:W-:Y:S04]  /*3e90*/  BSSY B1, `(.L_x_129) ;  /* 0x0000006000017945 */ /* 0x000fe80003800000 */
[----:B------:R3:W-:Y:S01]  /*3ea0*/  @!P5 STG.E.U8 desc[UR36][R4.64+0x58], R11 ;  /* 0x0000580b0400d986 */ /* 0x0007e2000c101124 */
[----:B------:R-:W-:Y:S05]  /*3eb0*/  @P2 BRA `(.L_x_130) ;  /* 0x00000000000c2947 */ /* 0x000fea0003800000 */
[----:B------:R-:W5:Y:S02]  /*3ec0*/  LDG.E.U8 R100, desc[UR36][R2.64+0x59] ;  /* 0x0000592402647981 */ /* 0x000f64000c1e1100 */
[----:B-----5:R-:W-:-:S05]  /*3ed0*/  PRMT R10, R100, 0x8880, RZ ;  /* 0x00008880640a7816 */ /* 0x020fca00000000ff */
[----:B------:R-:W-:-:S07]  /*3ee0*/  IMAD R13, R10, R91, RZ ;  /* 0x0000005b0a0d7224 */ /* 0x000fce00078e02ff */
.L_x_130:
[----:B------:R-:W-:Y:S05]  /*3ef0*/  BSYNC B1 ;  /* 0x0000000000017941 */ /* 0x000fea0003800000 */
.L_x_129:
        /* <DEDUP_REMOVED lines=11> */
.L_x_132:
[----:B------:R-:W-:Y:S05]  /*3fb0*/  BSYNC B1 ;  /* 0x0000000000017941 */ /* 0x000fea0003800000 */
.L_x_131:
[----:B---3--:R-:W-:Y:S01]  /*3fc0*/  @!P4 IMAD R11, R70, R90, R13 ;  /* 0x0000005a460bc224 */ /* 0x008fe200078e020d */
[----:B------:R-:W-:Y:S04]  /*3fd0*/  BSSY B1, `(.L_x_133) ;  /* 0x0000006000017945 */ /* 0x000fe80003800000 */
[----:B------:R3:W-:Y:S01]  /*3fe0*/  @!P4 STG.E.U8 desc[UR36][R6.64+0x58], R11 ;  /* 0x0000580b0600c986 */ /* 0x0007e2000c101124 */
[----:B------:R-:W-:Y:S05]  /*3ff0*/  @P3 BRA `(.L_x_134) ;  /* 0x00000000000c3947 */ /* 0x000fea0003800000 */
[----:B------:R-:W5:Y:S02]  /*4000*/  LDG.E.U8 R100, desc[UR36][R8.64+0x59] ;  /* 0x0000592408647981 */ /* 0x000f64000c1e1100 */
[----:B-----5:R-:W-:-:S05]  /*4010*/  PRMT R10, R100, 0x8880, RZ ;  /* 0x00008880640a7816 */ /* 0x020fca00000000ff */
[----:B------:R-:W-:-:S07]  /*4020*/  IMAD R13, R10, R91, RZ ;  /* 0x0000005b0a0d7224 */ /* 0x000fce00078e02ff */
.L_x_134:
[----:B------:R-:W-:Y:S05]  /*4030*/  BSYNC B1 ;  /* 0x0000000000017941 */ /* 0x000fea0003800000 */
.L_x_133:
[----:B------:R-:W-:Y:S01]  /*4040*/  @!P3 IMAD R71, R71, R90, R13 ;  /* 0x0000005a4747b224 */ /* 0x000fe200078e020d */
[----:B------:R-:W-:Y:S04]  /*4050*/  BSSY B1, `(.L_x_135) ;  /* 0x0000006000017945 */ /* 0x000fe80003800000 */
[----:B------:R0:W-:Y:S01]  /*4060*/  @!P3 STG.E.U8 desc[UR36][R6.64+0x59], R71 ;  /* 0x000059470600b986 */ /* 0x0001e2000c101124 */
[----:B------:R-:W-:Y:S05]  /*4070*/  @P5 BRA `(.L_x_136) ;  /* 0x00000000000c5947 */ /* 0x000fea0003800000 */
[----:B------:R-:W5:Y:S02]  /*4080*/  LDG.E.U8 R100, desc[UR36][R2.64+0x60] ;  /* 0x0000602402647981 */ /* 0x000f64000c1e1100 */
[----:B-----5:R-:W-:-:S05]  /*4090*/  PRMT R10, R100, 0x8880, RZ ;  /* 0x00008880640a7816 */ /* 0x020fca00000000ff */
[----:B------:R-:W-:-:S07]  /*40a0*/  IMAD R13, R10, R91, RZ ;  /* 0x0000005b0a0d7224 */ /* 0x000fce00078e02ff */
.L_x_136:
[----:B------:R-:W-:Y:S05]  /*40b0*/  BSYNC B1 ;  /* 0x0000000000017941 */ /* 0x000fea0003800000 */
.L_x_135:
[----:B---3--:R-:W-:Y:S01]  /*40c0*/  @!P5 IMAD R11, R72, R90, R13 ;  /* 0x0000005a480bd224 */ /* 0x008fe200078e020d */
[----:B------:R-:W-:Y:S04]  /*40d0*/  BSSY B1, `(.L_x_137) ;  /* 0x0000006000017945 */ /* 0x000fe80003800000 */
[----:B------:R3:W-:Y:S01]  /*40e0*/  @!P5 STG.E.U8 desc[UR36][R4.64+0x60], R11 ;  /* 0x0000600b0400d986 */ /* 0x0007e2000c101124 */
[----:B------:R-:W-:Y:S05]  /*40f0*/  @P2 BRA `(.L_x_138) ;  /* 0x00000000000c2947 */ /* 0x000fea0003800000 */
[----:B------:R-:W5:Y:S02]  /*4100*/  LDG.E.U8 R100, desc[UR36][R2.64+0x61] ;  /* 0x0000612402647981 */ /* 0x000f64000c1e1100 */
[----:B-----5:R-:W-:-:S05]  /*4110*/  PRMT R10, R100, 0x8880, RZ ;  /* 0x00008880640a7816 */ /* 0x020fca00000000ff */
[----:B------:R-:W-:-:S07]  /*4120*/  IMAD R13, R10, R91, RZ ;  /* 0x0000005b0a0d7224 */ /* 0x000fce00078e02ff */
.L_x_138:
[----:B------:R-:W-:Y:S05]  /*4130*/  BSYNC B1 ;  /* 0x0000000000017941 */ /* 0x000fea0003800000 */
.L_x_137:
        /* <DEDUP_REMOVED lines=11> */
.L_x_140:
[----:B------:R-:W-:Y:S05]  /*41f0*/  BSYNC B1 ;  /* 0x0000000000017941 */ /* 0x000fea0003800000 */
.L_x_139:
[----:B---3--:R-:W-:Y:S01]  /*4200*/  @!P4 IMAD R11, R74, R90, R13 ;  /* 0x0000005a4a0bc224 */ /* 0x008fe200078e020d */
[----:B------:R-:W-:Y:S04]  /*4210*/  BSSY B1, `(.L_x_141) ;  /* 0x0000006000017945 */ /* 0x000fe80003800000 */
[----:B------:R3:W-:Y:S01]  /*4220*/  @!P4 STG.E.U8 desc[UR36][R6.64+0x60], R11 ;  /* 0x0000600b0600c986 */ /* 0x0007e2000c101124 */
[----:B------:R-:W-:Y:S05]  /*4230*/  @P3 BRA `(.L_x_142) ;  /* 0x00000000000c3947 */ /* 0x000fea0003800000 */
[----:B------:R-:W5:Y:S02]  /*4240*/  LDG.E.U8 R100, desc[UR36][R8.64+0x61] ;  /* 0x0000612408647981 */ /* 0x000f64000c1e1100 */
[----:B-----5:R-:W-:-:S05]  /*4250*/  PRMT R10, R100, 0x8880, RZ ;  /* 0x00008880640a7816 */ /* 0x020fca00000000ff */
[----:B------:R-:W-:-:S07]  /*4260*/  IMAD R13, R10, R91, RZ ;  /* 0x0000005b0a0d7224 */ /* 0x000fce00078e02ff */
.L_x_142:
[----:B------:R-:W-:Y:S05]  /*4270*/  BSYNC B1 ;  /* 0x0000000000017941 */ /* 0x000fea0003800000 */
.L_x_141:
[----:B------:R-:W-:Y:S01]  /*4280*/  @!P3 IMAD R75, R75, R90, R13 ;  /* 0x0000005a4b4bb224 */ /* 0x000fe200078e020d */
[----:B------:R-:W-:Y:S04]  /*4290*/  BSSY B1, `(.L_x_143) ;  /* 0x0000006000017945 */ /* 0x000fe80003800000 */
[----:B------:R0:W-:Y:S01]  /*42a0*/  @!P3 STG.E.U8 desc[UR36][R6.64+0x61], R75 ;  /* 0x0000614b0600b986 */ /* 0x0001e2000c101124 */
[----:B------:R-:W-:Y:S05]  /*42b0*/  @P5 BRA `(.L_x_144) ;  /* 0x00000000000c5947 */ /* 0x000fea0003800000 */
[----:B------:R-:W5:Y:S02]  /*42c0*/  LDG.E.U8 R100, desc[UR36][R2.64+0x68] ;  /* 0x0000682402647981 */ /* 0x000f64000c1e1100 */
[----:B-----5:R-:W-:-:S05]  /*42d0*/  PRMT R10, R100, 0x8880, RZ ;  /* 0x00008880640a7816 */ /* 0x020fca00000000ff */
[----:B------:R-:W-:-:S07]  /*42e0*/  IMAD R13, R10, R91, RZ ;  /* 0x0000005b0a0d7224 */ /* 0x000fce00078e02ff */
.L_x_144:
[----:B------:R-:W-:Y:S05]  /*42f0*/  BSYNC B1 ;  /* 0x0000000000017941 */ /* 0x000fea0003800000 */
.L_x_143:
[----:B---3--:R-:W-:Y:S01]  /*4300*/  @!P5 IMAD R11, R76, R90, R13 ;  /* 0x0000005a4c0bd224 */ /* 0x008fe200078e020d */
[----:B------:R-:W-:Y:S04]  /*4310*/  BSSY B1, `(.L_x_145) ;  /* 0x0000006000017945 */ /* 0x000fe80003800000 */
[----:B------:R3:W-:Y:S01]  /*4320*/  @!P5 STG.E.U8 desc[UR36][R4.64+0x68], R11 ;  /* 0x0000680b0400d986 */ /* 0x0007e2000c101124 */
[----:B------:R-:W-:Y:S05]  /*4330*/  @P2 BRA `(.L_x_146) ;  /* 0x00000000000c2947 */ /* 0x000fea0003800000 */
[----:B------:R-:W5:Y:S02]  /*4340*/  LDG.E.U8 R100, desc[UR36][R2.64+0x69] ;  /* 0x0000692402647981 */ /* 0x000f64000c1e1100 */
[----:B-----5:R-:W-:-:S05]  /*4350*/  PRMT R10, R100, 0x8880, RZ ;  /* 0x00008880640a7816 */ /* 0x020fca00000000ff */
[----:B------:R-:W-:-:S07]  /*4360*/  IMAD R13, R10, R91, RZ ;  /* 0x0000005b0a0d7224 */ /* 0x000fce00078e02ff */
.L_x_146:
[----:B------:R-:W-:Y:S05]  /*4370*/  BSYNC B1 ;  /* 0x0000000000017941 */ /* 0x000fea0003800000 */
.L_x_145:
        /* <DEDUP_REMOVED lines=11> */
.L_x_148:
[----:B------:R-:W-:Y:S05]  /*4430*/  BSYNC B1 ;  /* 0x0000000000017941 */ /* 0x000fea0003800000 */
.L_x_147:
[----:B---3--:R-:W-:Y:S01]  /*4440*/  @!P4 IMAD R11, R78, R90, R13 ;  /* 0x0000005a4e0bc224 */ /* 0x008fe200078e020d */
[----:B------:R-:W-:Y:S04]  /*4450*/  BSSY B1, `(.L_x_149) ;  /* 0x0000006000017945 */ /* 0x000fe80003800000 */
[----:B------:R3:W-:Y:S01]  /*4460*/  @!P4 STG.E.U8 desc[UR36][R6.64+0x68], R11 ;  /* 0x0000680b0600c986 */ /* 0x0007e2000c101124 */
[----:B------:R-:W-:Y:S05]  /*4470*/  @P3 BRA `(.L_x_150) ;  /* 0x00000000000c3947 */ /* 0x000fea0003800000 */
[----:B------:R-:W5:Y:S02]  /*4480*/  LDG.E.U8 R100, desc[UR36][R8.64+0x69] ;  /* 0x0000692408647981 */ /* 0x000f64000c1e1100 */
[----:B-----5:R-:W-:-:S05]  /*4490*/  PRMT R10, R100, 0x8880, RZ ;  /* 0x00008880640a7816 */ /* 0x020fca00000000ff */
[----:B------:R-:W-:-:S07]  /*44a0*/  IMAD R13, R10, R91, RZ ;  /* 0x0000005b0a0d7224 */ /* 0x000fce00078e02ff */
.L_x_150:
[----:B------:R-:W-:Y:S05]  /*44b0*/  BSYNC B1 ;  /* 0x0000000000017941 */ /* 0x000fea0003800000 */
.L_x_149:
[----:B------:R-:W-:Y:S01]  /*44c0*/  @!P3 IMAD R79, R79, R90, R13 ;  /* 0x0000005a4f4fb224 */ /* 0x000fe200078e020d */
[----:B------:R-:W-:Y:S04]  /*44d0*/  BSSY B1, `(.L_x_151) ;  /* 0x0000006000017945 */ /* 0x000fe80003800000 */
[----:B------:R0:W-:Y:S01]  /*44e0*/  @!P3 STG.E.U8 desc[UR36][R6.64+0x69], R79 ;  /* 0x0000694f0600b986 */ /* 0x0001e2000c101124 */
[----:B------:R-:W-:Y:S05]  /*44f0*/  @P5 BRA `(.L_x_152) ;  /* 0x00000000000c5947 */ /* 0x000fea0003800000 */
[----:B------:R-:W5:Y:S02]  /*4500*/  LDG.E.U8 R100, desc[UR36][R2.64+0x70] ;  /* 0x0000702402647981 */ /* 0x000f64000c1e1100 */
[----:B-----5:R-:W-:-:S05]  /*4510*/  PRMT R10, R100, 0x8880, RZ ;  /* 0x00008880640a7816 */ /* 0x020fca00000000ff */
[----:B------:R-:W-:-:S07]  /*4520*/  IMAD R13, R10, R91, RZ ;  /* 0x0000005b0a0d7224 */ /* 0x000fce00078e02ff */
.L_x_152:
[----:B------:R-:W-:Y:S05]  /*4530*/  BSYNC B1 ;  /* 0x0000000000017941 */ /* 0x000fea0003800000 */
.L_x_151:
[----:B---3--:R-:W-:Y:S01]  /*4540*/  @!P5 IMAD R11, R80, R90, R13 ;  /* 0x0000005a500bd224 */ /* 0x008fe200078e020d */
[----:B------:R-:W-:Y:S04]  /*4550*/  BSSY B1, `(.L_x_153) ;  /* 0x0000006000017945 */ /* 0x000fe80003800000 */
[----:B------:R3:W-:Y:S01]  /*4560*/  @!P5 STG.E.U8 desc[UR36][R4.64+0x70], R11 ;  /* 0x0000700b0400d986 */ /* 0x0007e2000c101124 */
[----:B------:R-:W-:Y:S05]  /*4570*/  @P2 BRA `(.L_x_154) ;  /* 0x00000000000c2947 */ /* 0x000fea0003800000 */
[----:B------:R-:W5:Y:S02]  /*4580*/  LDG.E.U8 R100, desc[UR36][R2.64+0x71] ;  /* 0x0000712402647981 */ /* 0x000f64000c1e1100 */
[----:B-----5:R-:W-:-:S05]  /*4590*/  PRMT R10, R100, 0x8880, RZ ;  /* 0x00008880640a7816 */ /* 0x020fca00000000ff */
[----:B------:R-:W-:-:S07]  /*45a0*/  IMAD R13, R10, R91, RZ ;  /* 0x0000005b0a0d7224 */ /* 0x000fce00078e02ff */
.L_x_154:
[----:B------:R-:W-:Y:S05]  /*45b0*/  BSYNC B1 ;  /* 0x0000000000017941 */ /* 0x000fea0003800000 */
.L_x_153:
[C---:B------:R-:W-:Y:S01]  /*45c0*/  ISETP.LT.OR P4, PT, R0.reuse, 0x71, !P0 ;  /* 0x000000710000780c */ /* 0x040fe20004781670 */
[----:B------:R-:W-:Y:S01]  /*45d0*/  @!P2 IMAD R81, R81, R90, R13 ;  /* 0x0000005a5151a224 */ /* 0x000fe200078e020d */
[----:B------:R-:W-:Y:S01]  /*45e0*/  BSSY B1, `(.L_x_155) ;  /* 0x000000a000017945 */ /* 0x000fe20003800000 */
[C---:B------:R-:W-:Y:S02]  /*45f0*/  ISETP.LT.OR P3, PT, R0.reuse, 0x72, !P0 ;  /* 0x000000720000780c */ /* 0x040fe40004761670 */
[C---:B------:R-:W-:Y:S01]  /*4600*/  ISETP.LT.OR P5, PT, R0.reuse, 0x79, !P0 ;  /* 0x000000790000780c */ /* 0x040fe200047a1670 */
[----:B------:R0:W-:Y:S01]  /*4610*/  @!P2 STG.E.U8 desc[UR36][R4.64+0x71], R81 ;  /* 0x000071510400a986 */ /* 0x0001e2000c101124 */
[C---:B------:R-:W-:Y:S02]  /*4620*/  ISETP.LT.OR P2, PT, R0.reuse, 0x79, !P1 ;  /* 0x000000790000780c */ /* 0x040fe40004f41670 */
[----:B------:R-:W-:-:S04]  /*4630*/  ISETP.LT.OR P1, PT, R0, 0x7a, !P1 ;  /* 0x0000007a0000780c */ /* 0x000fc80004f21670 */
[----:B------:R-:W-:Y:S09]  /*4640*/  @P4 BRA `(.L_x_156) ;  /* 0x00000000000c4947 */ /* 0x000ff20003800000 */
[----:B------:R-:W5:Y:S02]  /*4650*/  LDG.E.U8 R100, desc[UR36][R8.64+0x70] ;  /* 0x0000702408647981 */ /* 0x000f64000c1e1100 */
[----:B-----5:R-:W-:-:S05]  /*4660*/  PRMT R10, R100, 0x8880, RZ ;  /* 0x00008880640a7816 */ /* 0x020fca00000000ff */
[----:B------:R-:W-:-:S07]  /*4670*/  IMAD R13, R10, R91, RZ ;  /* 0x0000005b0a0d7224 */ /* 0x000fce00078e02ff */
.L_x_156:
[----:B------:R-:W-:Y:S05]  /*4680*/  BSYNC B1 ;  /* 0x0000000000017941 */ /* 0x000fea0003800000 */
.L_x_155:
[----:B---3--:R-:W-:Y:S01]  /*4690*/  @!P4 IMAD R11, R82, R90, R13 ;  /* 0x0000005a520bc224 */ /* 0x008fe200078e020d */
[----:B------:R-:W-:Y:S04]  /*46a0*/  BSSY B1, `(.L_x_157) ;  /* 0x0000006000017945 */ /* 0x000fe80003800000 */
[----:B------:R3:W-:Y:S01]  /*46b0*/  @!P4 STG.E.U8 desc[UR36][R6.64+0x70], R11 ;  /* 0x0000700b0600c986 */ /* 0x0007e2000c101124 */
[----:B------:R-:W-:Y:S05]  /*46c0*/  @P3 BRA `(.L_x_158) ;  /* 0x00000000000c3947 */ /* 0x000fea0003800000 */
[----:B------:R-:W5:Y:S02]  /*46d0*/  LDG.E.U8 R100, desc[UR36][R8.64+0x71] ;  /* 0x0000712408647981 */ /* 0x000f64000c1e1100 */
[----:B-----5:R-:W-:-:S05]  /*46e0*/  PRMT R10, R100, 0x8880, RZ ;  /* 0x00008880640a7816 */ /* 0x020fca00000000ff */
[----:B------:R-:W-:-:S07]  /*46f0*/  IMAD R13, R10, R91, RZ ;  /* 0x0000005b0a0d7224 */ /* 0x000fce00078e02ff */
.L_x_158:
[----:B------:R-:W-:Y:S05]  /*4700*/  BSYNC B1 ;  /* 0x0000000000017941 */ /* 0x000fea0003800000 */
.L_x_157:
[----:B------:R-:W-:Y:S01]  /*4710*/  @!P3 IMAD R83, R83, R90, R13 ;  /* 0x0000005a5353b224 */ /* 0x000fe200078e020d */
[----:B------:R-:W-:Y:S04]  /*4720*/  BSSY B1, `(.L_x_159) ;  /* 0x0000006000017945 */ /* 0x000fe80003800000 */
[----:B------:R0:W-:Y:S01]  /*4730*/  @!P3 STG.E.U8 desc[UR36][R6.64+0x71], R83 ;  /* 0x000071530600b986 */ /* 0x0001e2000c101124 */
[----:B------:R-:W-:Y:S05]  /*4740*/  @P2 BRA `(.L_x_160) ;  /* 0x00000000000c2947 */ /* 0x000fea0003800000 */
[----:B------:R-:W5:Y:S02]  /*4750*/  LDG.E.U8 R100, desc[UR36][R2.64+0x78] ;  /* 0x0000782402647981 */ /* 0x000f64000c1e1100 */
[----:B-----5:R-:W-:-:S05]  /*4760*/  PRMT R10, R100, 0x8880, RZ ;  /* 0x00008880640a7816 */ /* 0x020fca00000000ff */
[----:B------:R-:W-:-:S07]  /*4770*/  IMAD R13, R10, R91, RZ ;  /* 0x0000005b0a0d7224 */ /* 0x000fce00078e02ff */
.L_x_160:
[----:B------:R-:W-:Y:S05]  /*4780*/  BSYNC B1 ;  /* 0x0000000000017941 */ /* 0x000fea0003800000 */
.L_x_159:
[----:B---3--:R-:W-:Y:S01]  /*4790*/  @!P2 IMAD R11, R84, R90, R13 ;  /* 0x0000005a540ba224 */ /* 0x008fe200078e020d */
[----:B------:R-:W-:Y:S04]  /*47a0*/  BSSY B1, `(.L_x_161) ;  /* 0x0000006000017945 */ /* 0x000fe80003800000 */
[----:B------:R3:W-:Y:S01]  /*47b0*/  @!P2 STG.E.U8 desc[UR36][R4.64+0x78], R11 ;  /* 0x0000780b0400a986 */ /* 0x0007e2000c101124 */
[----:B------:R-:W-:Y:S05]  /*47c0*/  @P1 BRA `(.L_x_162) ;  /* 0x00000000000c1947 */ /* 0x000fea0003800000 */
[----:B------:R-:W5:Y:S02]  /*47d0*/  LDG.E.U8 R100, desc[UR36][R2.64+0x79] ;  /* 0x0000792402647981 */ /* 0x000f64000c1e1100 */
[----:B-----5:R-:W-:-:S05]  /*47e0*/  PRMT R10, R100, 0x8880, RZ ;  /* 0x00008880640a7816 */ /* 0x020fca00000000ff */
[----:B------:R-:W-:-:S07]  /*47f0*/  IMAD R13, R10, R91, RZ ;  /* 0x0000005b0a0d7224 */ /* 0x000fce00078e02ff */
.L_x_162:
[----:B------:R-:W-:Y:S05]  /*4800*/  BSYNC B1 ;  /* 0x0000000000017941 */ /* 0x000fea0003800000 */
.L_x_161:
[----:B------:R-:W-:Y:S01]  /*4810*/  @!P1 IMAD R85, R85, R90, R13 ;  /* 0x0000005a55559224 */ /* 0x000fe200078e020d */
[----:B------:R-:W-:Y:S04]  /*4820*/  BSSY B1, `(.L_x_163) ;  /* 0x0000006000017945 */ /* 0x000fe80003800000 */
[----:B------:R0:W-:Y:S01]  /*4830*/  @!P1 STG.E.U8 desc[UR36][R4.64+0x79], R85 ;  /* 0x0000795504009986 */ /* 0x0001e2000c101124 */
[----:B------:R-:W-:Y:S05]  /*4840*/  @P5 BRA `(.L_x_164) ;  /* 0x00000000000c5947 */ /* 0x000fea0003800000 */
[----:B------:R-:W0:Y:S02]  /*4850*/  LDG.E.U8 R100, desc[UR36][R8.64+0x78] ;  /* 0x0000782408647981 */ /* 0x000e24000c1e1100 */
[----:B0-----:R-:W-:-:S05]  /*4860*/  PRMT R2, R100, 0x8880, RZ ;  /* 0x0000888064027816 */ /* 0x001fca00000000ff */
[----:B------:R-:W-:-:S07]  /*4870*/  IMAD R13, R2, R91, RZ ;  /* 0x0000005b020d7224 */ /* 0x000fce00078e02ff */
.L_x_164:
[----:B------:R-:W-:Y:S05]  /*4880*/  BSYNC B1 ;  /* 0x0000000000017941 */ /* 0x000fea0003800000 */
.L_x_163:
[----:B0-----:R-:W-:Y:S01]  /*4890*/  @!P5 IMAD R3, R86, R90, R13 ;  /* 0x0000005a5603d224 */ /* 0x001fe200078e020d */
[----:B------:R-:W-:Y:S01]  /*48a0*/  ISETP.LT.OR P0, PT, R0, 0x7a, !P0 ;  /* 0x0000007a0000780c */ /* 0x000fe20004701670 */
[----:B------:R-:W-:Y:S03]  /*48b0*/  BSSY B1, `(.L_x_165) ;  /* 0x0000006000017945 */ /* 0x000fe60003800000 */
[----:B------:R0:W-:Y:S09]  /*48c0*/  @!P5 STG.E.U8 desc[UR36][R6.64+0x78], R3 ;  /* 0x000078030600d986 */ /* 0x0001f2000c101124 */
[----:B------:R-:W-:Y:S05]  /*48d0*/  @P0 BRA `(.L_x_166) ;  /* 0x00000000000c0947 */ /* 0x000fea0003800000 */
[----:B------:R-:W5:Y:S02]  /*48e0*/  LDG.E.U8 R100, desc[UR36][R8.64+0x79] ;  /* 0x0000792408647981 */ /* 0x000f64000c1e1100 */
[----:B-----5:R-:W-:-:S05]  /*48f0*/  PRMT R0, R100, 0x8880, RZ ;  /* 0x0000888064007816 */ /* 0x020fca00000000ff */
[----:B------:R-:W-:-:S07]  /*4900*/  IMAD R13, R0, R91, RZ ;  /* 0x0000005b000d7224 */ /* 0x000fce00078e02ff */
.L_x_166:
[----:B------:R-:W-:Y:S05]  /*4910*/  BSYNC B1 ;  /* 0x0000000000017941 */ /* 0x000fea0003800000 */
.L_x_165:
[----:B------:R-:W-:Y:S01]  /*4920*/  IMAD R13, R87, R90, R13 ;  /* 0x0000005a570d7224 */ /* 0x000fe200078e020d */
[----:B------:R-:W-:Y:S06]  /*4930*/  @P0 BRA `(.L_x_167) ;  /* 0x0000000c00100947 */ /* 0x000fec0003800000 */
[----:B------:R0:W-:Y:S01]  /*4940*/  STG.E.U8 desc[UR36][R6.64+0x79], R13 ;  /* 0x0000790d06007986 */ /* 0x0001e2000c101124 */
[----:B------:R-:W-:Y:S05]  /*4950*/  BRA `(.L_x_167) ;  /* 0x0000000c00087947 */ /* 0x000fea0003800000 */
.L_x_38:
[C---:B------:R-:W-:Y:S02]  /*4960*/  ISETP.GE.AND P1, PT, R104.reuse, 0x1, PT ;  /* 0x000000016800780c */ /* 0x040fe40003f26270 */
[----:B------:R-:W-:Y:S02]  /*4970*/  ISETP.GE.AND P0, PT, R104, 0x9, PT ;  /* 0x000000096800780c */ /* 0x000fe40003f06270 */
[C---:B------:R-:W-:Y:S02]  /*4980*/  ISETP.LT.OR P4, PT, R0.reuse, 0x1, !P1 ;  /* 0x000000010000780c */ /* 0x040fe40004f81670 */
[C---:B------:R-:W-:Y:S02]  /*4990*/  ISETP.LT.OR P3, PT, R0.reuse, 0x2, !P1 ;  /* 0x000000020000780c */ /* 0x040fe40004f61670 */
[C---:B------:R-:W-:Y:S02]  /*49a0*/  ISETP.LT.OR P2, PT, R0.reuse, 0x1, !P0 ;  /* 0x000000010000780c */ /* 0x040fe40004741670 */
[----:B------:R-:W-:-:S07]  /*49b0*/  ISETP.LT.OR P5, PT, R0, 0x2, !P0 ;  /* 0x000000020000780c */ /* 0x000fce00047a1670 */
[-C--:B------:R-:W-:Y:S02]  /*49c0*/  @!P4 IMAD R3, R24, R90.reuse, RZ ;  /* 0x0000005a1803c224 */ /* 0x080fe400078e02ff */
[-C--:B------:R-:W-:Y:S02]  /*49d0*/  @!P3 IMAD R25, R25, R90.reuse, RZ ;  /* 0x0000005a1919b224 */ /* 0x080fe400078e02ff */
[-C--:B------:R-:W-:Y:S01]  /*49e0*/  @!P2 IMAD R9, R26, R90.reuse, RZ ;  /* 0x0000005a1a09a224 */ /* 0x080fe200078e02ff */
[----:B------:R0:W-:Y:S01]  /*49f0*/  @!P4 STG.E.U8 desc[UR36][R4.64], R3 ;  /* 0x000000030400c986 */ /* 0x0001e2000c101124 */
[C---:B------:R-:W-:Y:S01]  /*4a00*/  ISETP.LT.OR P4, PT, R0.reuse, 0x9, !P1 ;  /* 0x000000090000780c */ /* 0x040fe20004f81670 */
[----:B------:R-:W-:Y:S02]  /*4a10*/  @!P5 IMAD R27, R27, R90, RZ ;  /* 0x0000005a1b1bd224 */ /* 0x000fe400078e02ff */
[----:B------:R-:W-:Y:S01]  /*4a20*/  @!P3 STG.E.U8 desc[UR36][R4.64+0x1], R25 ;  /* 0x000001190400b986 */ /* 0x000fe2000c101124 */
[----:B------:R-:W-:-:S03]  /*4a30*/  ISETP.LT.OR P3, PT, R0, 0xa, !P1 ;  /* 0x0000000a0000780c */ /* 0x000fc60004f61670 */
[----:B------:R1:W-:Y:S01]  /*4a40*/  @!P2 STG.E.U8 desc[UR36][R6.64], R9 ;  /* 0x000000090600a986 */ /* 0x0003e2000c101124 */
[----:B------:R-:W-:-:S03]  /*4a50*/  ISETP.LT.OR P2, PT, R0, 0x9, !P0 ;  /* 0x000000090000780c */ /* 0x000fc60004741670 */
[----:B------:R-:W-:Y:S01]  /*4a60*/  @!P5 STG.E.U8 desc[UR36][R6.64+0x1], R27 ;  /* 0x0000011b0600d986 */ /* 0x000fe2000c101124 */
[----:B------:R-:W-:Y:S01]  /*4a70*/  ISETP.LT.OR P5, PT, R0, 0xa, !P0 ;  /* 0x0000000a0000780c */ /* 0x000fe200047a1670 */
[----:B------:R-:W-:-:S04]  /*4a80*/  @!P4 IMAD R11, R28, R90, RZ ;  /* 0x0000005a1c0bc224 */ /* 0x000fc800078e02ff */
[-C--:B------:R-:W-:Y:S01]  /*4a90*/  @!P3 IMAD R29, R29, R90.reuse, RZ ;  /* 0x0000005a1d1db224 */ /* 0x080fe200078e02ff */
[----:B------:R-:W-:Y:S01]  /*4aa0*/  @!P4 STG.E.U8 desc[UR36][R4.64+0x8], R11 ;  /* 0x0000080b0400c986 */ /* 0x000fe2000c101124 */
[----:B------:R-:W-:Y:S02]  /*4ab0*/  ISETP.LT.OR P4, PT, R0, 0x11, !P1 ;  /* 0x000000110000780c */ /* 0x000fe40004f81670 */
[-C--:B0-----:R-:W-:Y:S01]  /*4ac0*/  @!P2 IMAD R3, R30, R90.reuse, RZ ;  /* 0x0000005a1e03a224 */ /* 0x081fe200078e02ff */
[----:B------:R-:W-:Y:S01]  /*4ad0*/  @!P3 STG.E.U8 desc[UR36][R4.64+0x9], R29 ;  /* 0x0000091d0400b986 */ /* 0x000fe2000c101124 */
[C---:B------:R-:W-:Y:S02]  /*4ae0*/  ISETP.LT.OR P3, PT, R0.reuse, 0x12, !P1 ;  /* 0x000000120000780c */ /* 0x040fe40004f61670 */
[----:B------:R-:W-:Y:S01]  /*4af0*/  @!P5 IMAD R31, R31, R90, RZ ;  /* 0x0000005a1f1fd224 */ /* 0x000fe200078e02ff */
[----:B------:R0:W-:Y:S01]  /*4b00*/  @!P2 STG.E.U8 desc[UR36][R6.64+0x8], R3 ;  /* 0x000008030600a986 */ /* 0x0001e2000c101124 */
[----:B------:R-:W-:-:S03]  /*4b10*/  ISETP.LT.OR P2, PT, R0, 0x11, !P0 ;  /* 0x000000110000780c */ /* 0x000fc60004741670 */
[----:B------:R-:W-:Y:S01]  /*4b20*/  @!P5 STG.E.U8 desc[UR36][R6.64+0x9], R31 ;  /* 0x0000091f0600d986 */ /* 0x000fe2000c101124 */
[----:B------:R-:W-:Y:S01]  /*4b30*/  ISETP.LT.OR P5, PT, R0, 0x12, !P0 ;  /* 0x000000120000780c */ /* 0x000fe200047a1670 */
[----:B-1----:R-:W-:-:S04]  /*4b40*/  @!P4 IMAD R9, R32, R90, RZ ;  /* 0x0000005a2009c224 */ /* 0x002fc800078e02ff */
        /* <DEDUP_REMOVED lines=109> */
[----:B------:R1:W-:Y:S01]  /*5220*/  @!P4 STG.E.U8 desc[UR36][R4.64+0x58], R11 ;  /* 0x0000580b0400c986 */ /* 0x0003e2000c101124 */
        /* <DEDUP_REMOVED lines=13> */
[-C--:B-1----:R-:W-:Y:S01]  /*5300*/  @!P2 IMAD R11, R74, R90.reuse, RZ ;  /* 0x0000005a4a0ba224 */ /* 0x082fe200078e02ff */
[----:B------:R-:W-:Y:S01]  /*5310*/  @!P3 STG.E.U8 desc[UR36][R4.64+0x61], R73 ;  /* 0x000061490400b986 */ /* 0x000fe2000c101124 */
[C---:B------:R-:W-:Y:S02]  /*5320*/  ISETP.LT.OR P3, PT, R0.reuse, 0x6a, !P1 ;  /* 0x0000006a0000780c */ /* 0x040fe40004f61670 */
[----:B------:R-:W-:Y:S01]  /*5330*/  @!P5 IMAD R75, R75, R90, RZ ;  /* 0x0000005a4b4bd224 */ /* 0x000fe200078e02ff */
[----:B------:R1:W-:Y:S01]  /*5340*/  @!P2 STG.E.U8 desc[UR36][R6.64+0x60], R11 ;  /* 0x0000600b0600a986 */ /* 0x0003e2000c101124 */
[----:B------:R-:W-:-:S03]  /*5350*/  ISETP.LT.OR P2, PT, R0, 0x69, !P0 ;  /* 0x000000690000780c */ /* 0x000fc60004741670 */
[----:B------:R-:W-:Y:S01]  /*5360*/  @!P5 STG.E.U8 desc[UR36][R6.64+0x61], R75 ;  /* 0x0000614b0600d986 */ /* 0x000fe2000c101124 */
[----:B------:R-:W-:Y:S01]  /*5370*/  ISETP.LT.OR P5, PT, R0, 0x6a, !P0 ;  /* 0x0000006a0000780c */ /* 0x000fe200047a1670 */
[----:B0-----:R-:W-:-:S04]  /*5380*/  @!P4 IMAD R3, R76, R90, RZ ;  /* 0x0000005a4c03c224 */ /* 0x001fc800078e02ff */
[-C--:B------:R-:W-:Y:S01]  /*5390*/  @!P3 IMAD R77, R77, R90.reuse, RZ ;  /* 0x0000005a4d4db224 */ /* 0x080fe200078e02ff */
[----:B------:R0:W-:Y:S01]  /*53a0*/  @!P4 STG.E.U8 desc[UR36][R4.64+0x68], R3 ;  /* 0x000068030400c986 */ /* 0x0001e2000c101124 */
[----:B------:R-:W-:Y:S02]  /*53b0*/  ISETP.LT.OR P4, PT, R0, 0x72, !P1 ;  /* 0x000000720000780c */ /* 0x000fe40004f81670 */
[-C--:B--2---:R-:W-:Y:S01]  /*53c0*/  @!P2 IMAD R9, R78, R90.reuse, RZ ;  /* 0x0000005a4e09a224 */ /* 0x084fe200078e02ff */
[----:B------:R-:W-:Y:S01]  /*53d0*/  @!P3 STG.E.U8 desc[UR36][R4.64+0x69], R77 ;  /* 0x0000694d0400b986 */ /* 0x000fe2000c101124 */
[C---:B------:R-:W-:Y:S02]  /*53e0*/  ISETP.LT.OR P3, PT, R0.reuse, 0x71, !P1 ;  /* 0x000000710000780c */ /* 0x040fe40004f61670 */
[----:B------:R-:W-:Y:S01]  /*53f0*/  @!P5 IMAD R79, R79, R90, RZ ;  /* 0x0000005a4f4fd224 */ /* 0x000fe200078e02ff */
[----:B------:R-:W-:Y:S01]  /*5400*/  @!P2 STG.E.U8 desc[UR36][R6.64+0x68], R9 ;  /* 0x000068090600a986 */ /* 0x000fe2000c101124 */
[----:B------:R-:W-:-:S03]  /*5410*/  ISETP.LT.OR P2, PT, R0, 0x71, !P0 ;  /* 0x000000710000780c */ /* 0x000fc60004741670 */
[----:B------:R-:W-:Y:S01]  /*5420*/  @!P5 STG.E.U8 desc[UR36][R6.64+0x69], R79 ;  /* 0x0000694f0600d986 */ /* 0x000fe2000c101124 */
[----:B------:R-:W-:Y:S01]  /*5430*/  ISETP.LT.OR P5, PT, R0, 0x79, !P0 ;  /* 0x000000790000780c */ /* 0x000fe200047a1670 */
[----:B------:R-:W-:-:S04]  /*5440*/  @!P4 IMAD R81, R81, R90, RZ ;  /* 0x0000005a5151c224 */ /* 0x000fc800078e02ff */
[-C--:B-1----:R-:W-:Y:S01]  /*5450*/  @!P3 IMAD R11, R80, R90.reuse, RZ ;  /* 0x0000005a500bb224 */ /* 0x082fe200078e02ff */
[----:B------:R-:W-:Y:S01]  /*5460*/  @!P4 STG.E.U8 desc[UR36][R4.64+0x71], R81 ;  /* 0x000071510400c986 */ /* 0x000fe2000c101124 */
[C---:B------:R-:W-:Y:S02]  /*5470*/  ISETP.LT.OR P4, PT, R0.reuse, 0x72, !P0 ;  /* 0x000000720000780c */ /* 0x040fe40004781670 */
[C---:B------:R-:W-:Y:S01]  /*5480*/  ISETP.LT.OR P0, PT, R0.reuse, 0x7a, !P0 ;  /* 0x0000007a0000780c */ /* 0x040fe20004701670 */
[----:B------:R1:W-:Y:S01]  /*5490*/  @!P3 STG.E.U8 desc[UR36][R4.64+0x70], R11 ;  /* 0x0000700b0400b986 */ /* 0x0003e2000c101124 */
[----:B------:R-:W-:Y:S01]  /*54a0*/  ISETP.LT.OR P3, PT, R0, 0x79, !P1 ;  /* 0x000000790000780c */ /* 0x000fe20004f61670 */
[----:B0-----:R-:W-:Y:S01]  /*54b0*/  @!P2 IMAD R3, R82, R90, RZ ;  /* 0x0000005a5203a224 */ /* 0x001fe200078e02ff */
[----:B------:R-:W-:-:S04]  /*54c0*/  ISETP.LT.OR P1, PT, R0, 0x7a, !P1 ;  /* 0x0000007a0000780c */ /* 0x000fc80004f21670 */
[----:B------:R0:W-:Y:S03]  /*54d0*/  @!P2 STG.E.U8 desc[UR36][R6.64+0x70], R3 ;  /* 0x000070030600a986 */ /* 0x0001e6000c101124 */
[-C--:B------:R-:W-:Y:S02]  /*54e0*/  @!P4 IMAD R83, R83, R90.reuse, RZ ;  /* 0x0000005a5353c224 */ /* 0x080fe400078e02ff */
[-C--:B-1----:R-:W-:Y:S02]  /*54f0*/  @!P5 IMAD R11, R86, R90.reuse, RZ ;  /* 0x0000005a560bd224 */ /* 0x082fe400078e02ff */
[-C--:B------:R-:W-:Y:S01]  /*5500*/  @!P3 IMAD R9, R84, R90.reuse, RZ ;  /* 0x0000005a5409b224 */ /* 0x080fe200078e02ff */
[----:B------:R0:W-:Y:S01]  /*5510*/  @!P4 STG.E.U8 desc[UR36][R6.64+0x71], R83 ;  /* 0x000071530600c986 */ /* 0x0001e2000c101124 */
[-C--:B------:R-:W-:Y:S02]  /*5520*/  @!P1 IMAD R85, R85, R90.reuse, RZ ;  /* 0x0000005a55559224 */ /* 0x080fe400078e02ff */
[----:B------:R-:W-:Y:S01]  /*5530*/  @!P0 IMAD R87, R87, R90, RZ ;  /* 0x0000005a57578224 */ /* 0x000fe200078e02ff */
[----:B------:R0:W-:Y:S04]  /*5540*/  @!P3 STG.E.U8 desc[UR36][R4.64+0x78], R9 ;  /* 0x000078090400b986 */ /* 0x0001e8000c101124 */
[----:B------:R0:W-:Y:S04]  /*5550*/  @!P1 STG.E.U8 desc[UR36][R4.64+0x79], R85 ;  /* 0x0000795504009986 */ /* 0x0001e8000c101124 */
[----:B------:R0:W-:Y:S04]  /*5560*/  @!P5 STG.E.U8 desc[UR36][R6.64+0x78], R11 ;  /* 0x0000780b0600d986 */ /* 0x0001e8000c101124 */
[----:B------:R0:W-:Y:S02]  /*5570*/  @!P0 STG.E.U8 desc[UR36][R6.64+0x79], R87 ;  /* 0x0000795706008986 */ /* 0x0001e4000c101124 */
.L_x_167:
[----:B------:R-:W-:Y:S05]  /*5580*/  BSYNC B0 ;  /* 0x0000000000007941 */ /* 0x000fea0003800000 */
.L_x_37:
[----:B0-----:R-:W2:Y:S01]  /*5590*/  LDL.64 R2, [R1] ;  /* 0x0000000001027983 */ /* 0x001ea20000100a00 */
[----:B------:R-:W-:Y:S01]  /*55a0*/  ULDC.64 UR4, c[0x0][0x650] ;  /* 0x0001940000047ab9 */ /* 0x000fe20000000a00 */
[----:B------:R0:W-:Y:S01]  /*55b0*/  SYNCS.ARRIVE.TRANS64.A1T0 RZ, [R98+UR47], RZ ;  /* 0x000000ff62ff79a7 */ /* 0x0001e2000810002f */
[----:B------:R-:W-:Y:S01]  /*55c0*/  PRMT R0, RZ, 0x7610, R0 ;  /* 0x00007610ff007816 */ /* 0x000fe20000000000 */
[----:B------:R-:W-:Y:S02]  /*55d0*/  IMAD.MOV.U32 R19, RZ, RZ, -0x1 ;  /* 0xffffffffff137424 */ /* 0x000fe400078e00ff */
[----:B------:R-:W-:Y:S01]  /*55e0*/  IMAD.MOV.U32 R22, RZ, RZ, -0x1 ;  /* 0xffffffffff167424 */ /* 0x000fe200078e00ff */
[----:B--2---:R-:W-:-:S04]  /*55f0*/  LEA R18, P0, R2, R18, 0x1 ;  /* 0x0000001202127211 */ /* 0x004fc800078008ff */
[----:B------:R-:W-:Y:S01]  /*5600*/  LEA.HI.X R17, R2, R17, R23, 0x1, P0 ;  /* 0x0000001102117211 */ /* 0x000fe200000f0c17 */
[----:B------:R-:W-:Y:S01]  /*5610*/  IMAD.MOV.U32 R2, RZ, RZ, -0x1 ;  /* 0xffffffffff027424 */ /* 0x000fe200078e00ff */
[----:B------:R-:W-:-:S04]  /*5620*/  ISETP.GE.U32.AND P0, PT, R18, UR4, PT ;  /* 0x0000000412007c0c */ /* 0x000fc8000bf06070 */
[----:B------:R-:W-:-:S13]  /*5630*/  ISETP.GE.U32.AND.EX P0, PT, R17, UR5, PT, P0 ;  /* 0x0000000511007c0c */ /* 0x000fda000bf06100 */
[----:B0-----:R-:W-:Y:S05]  /*5640*/  @P0 BRA `(.L_x_168) ;  /* 0x0000000400700947 */ /* 0x001fea0003800000 */
[----:B------:R-:W0:Y:S01]  /*5650*/  S2R R10, SR_CTAID.X ;  /* 0x00000000000a7919 */ /* 0x000e220000002500 */
[----:B------:R-:W2:Y:S01]  /*5660*/  LDC.64 R8, c[0x0][0x628] ;  /* 0x00018a00ff087b82 */ /* 0x000ea20000000a00 */
[----:B------:R-:W-:Y:S01]  /*5670*/  ULDC UR4, c[0x0][0x150] ;  /* 0x0000540000047ab9 */ /* 0x000fe20000000800 */
[----:B----4-:R-:W-:Y:S01]  /*5680*/  IMAD.MOV.U32 R6, RZ, RZ, R18 ;  /* 0x000000ffff067224 */ /* 0x010fe200078e0012 */
[----:B------:R-:W4:Y:S01]  /*5690*/  S2R R20, SR_CTAID.Y ;  /* 0x0000000000147919 */ /* 0x000f220000002600 */
[----:B------:R-:W-:-:S04]  /*56a0*/  IMAD.MOV.U32 R7, RZ, RZ, R17 ;  /* 0x000000ffff077224 */ /* 0x000fc800078e0011 */
[----:B-1----:R-:W1:Y:S08]  /*56b0*/  LDC R15, c[0x0][0x144] ;  /* 0x00005100ff0f7b82 */ /* 0x002e700000000800 */
[----:B------:R-:W1:Y:S08]  /*56c0*/  LDC R0, c[0x0][0x630] ;  /* 0x00018c00ff007b82 */ /* 0x000e700000000800 */
[----:B------:R-:W1:Y:S01]  /*56d0*/  LDC.64 R12, c[0x0][0x620] ;  /* 0x00018800ff0c7b82 */ /* 0x000e620000000a00 */
[----:B--2---:R-:W-:-:S04]  /*56e0*/  ISETP.NE.U32.AND P0, PT, R8, RZ, PT ;  /* 0x000000ff0800720c */ /* 0x004fc80003f05070 */
[----:B------:R-:W-:Y:S02]  /*56f0*/  ISETP.NE.AND.EX P0, PT, R9, RZ, PT, P0 ;  /* 0x000000ff0900720c */ /* 0x000fe40003f05300 */
[----:B0-----:R-:W-:-:S05]  /*5700*/  I2FP.F32.U32 R2, R10 ;  /* 0x0000000a00027245 */ /* 0x001fca0000201000 */
[----:B------:R-:W-:-:S04]  /*5710*/  FMUL R2, R2, UR4 ;  /* 0x0000000402027c20 */ /* 0x000fc80008400000 */
[----:B------:R0:W2:Y:S02]  /*5720*/  F2I.U32.TRUNC.NTZ R14, R2 ;  /* 0x00000002000e7305 */ /* 0x0000a4000020f000 */
[----:B----4-:R-:W-:Y:S05]  /*5730*/  @!P0 BRA `(.L_x_169) ;  /* 0x0000000000288947 */ /* 0x010fea0003800000 */
[----:B------:R-:W4:Y:S02]  /*5740*/  LDC R3, c[0x0][0x634] ;  /* 0x00018d00ff037b82 */ /* 0x000f240000000800 */
[----:B----4-:R-:W-:-:S05]  /*5750*/  IADD3 R7, P0, R18, R3, RZ ;  /* 0x0000000312077210 */ /* 0x010fca0007f1e0ff */
[----:B---3--:R-:W-:-:S04]  /*5760*/  IMAD.X R11, RZ, RZ, R17, P0 ;  /* 0x000000ffff0b7224 */ /* 0x008fc800000e0611 */
[----:B0-----:R-:W-:-:S04]  /*5770*/  IMAD.WIDE.U32 R2, R11, R8, RZ ;  /* 0x000000080b027225 */ /* 0x001fc800078e00ff */
[----:B------:R-:W-:-:S04]  /*5780*/  IMAD.WIDE.U32 R4, P0, R7, R9, R2 ;  /* 0x0000000907047225 */ /* 0x000fc80007800002 */
[----:B------:R-:W-:-:S04]  /*5790*/  IMAD.WIDE.U32 R2, R7, R8, RZ ;  /* 0x0000000807027225 */ /* 0x000fc800078e00ff */
[----:B------:R-:W-:Y:S01]  /*57a0*/  IMAD.X R7, RZ, RZ, RZ, P0 ;  /* 0x000000ffff077224 */ /* 0x000fe200000e06ff */
[----:B------:R-:W-:Y:S01]  /*57b0*/  IADD3 RZ, P0, R3, R4, RZ ;  /* 0x0000000403ff7210 */ /* 0x000fe20007f1e0ff */
[----:B------:R-:W-:-:S04]  /*57c0*/  IMAD.MOV.U32 R6, RZ, RZ, R5 ;  /* 0x000000ffff067224 */ /* 0x000fc800078e0005 */
[----:B------:R-:W-:-:S08]  /*57d0*/  IMAD.WIDE.U32.X R6, R11, R9, R6, P0 ;  /* 0x000000090b067225 */ /* 0x000fd000000e0406 */
.L_x_169:
[----:B------:R-:W4:Y:S01]  /*57e0*/  LDC.64 R26, c[0x0][0x640] ;  /* 0x00019000ff1a7b82 */ /* 0x000f220000000a00 */
[-C--:B-1-3--:R-:W-:Y:S01]  /*57f0*/  SHF.R.U64 R11, R6, R0.reuse, R7 ;  /* 0x00000000060b7219 */ /* 0x08afe20000001207 */
[----:B------:R-:W-:Y:S01]  /*5800*/  IMAD.MOV.U32 R19, RZ, RZ, R17 ;  /* 0x000000ffff137224 */ /* 0x000fe200078e0011 */
[----:B------:R-:W-:Y:S01]  /*5810*/  SHF.R.U32.HI R0, RZ, R0, R7 ;  /* 0x00000000ff007219 */ /* 0x000fe20000011607 */
[----:B--2---:R-:W-:Y:S01]  /*5820*/  IMAD.MOV R14, RZ, RZ, -R14 ;  /* 0x000000ffff0e7224 */ /* 0x004fe200078e0a0e */
[----:B------:R-:W-:Y:S01]  /*5830*/  IADD3 R5, P0, RZ, -R11, RZ ;  /* 0x8000000bff057210 */ /* 0x000fe20007f1e0ff */
[----:B------:R-:W-:Y:S01]  /*5840*/  ULDC UR4, c[0x0][0x154] ;  /* 0x0000550000047ab9 */ /* 0x000fe20000000800 */
[----:B------:R-:W-:Y:S01]  /*5850*/  IMAD.MOV.U32 R7, RZ, RZ, 0x1 ;  /* 0x00000001ff077424 */ /* 0x000fe200078e00ff */
[----:B------:R-:W1:Y:S01]  /*5860*/  LDC R4, c[0x0][0x618] ;  /* 0x00018600ff047b82 */ /* 0x000e620000000800 */
[----:B------:R-:W-:Y:S02]  /*5870*/  IMAD R22, R15, R14, R10 ;  /* 0x0000000e0f167224 */ /* 0x000fe400078e020a */
[----:B------:R-:W-:-:S04]  /*5880*/  IMAD.X R3, RZ, RZ, ~R0, P0 ;  /* 0x000000ffff037224 */ /* 0x000fc800000e0e00 */
[-C--:B------:R-:W-:Y:S01]  /*5890*/  IMAD R0, R3, R12.reuse, RZ ;  /* 0x0000000c03007224 */ /* 0x080fe200078e02ff */
[----:B------:R-:W2:Y:S01]  /*58a0*/  LDC R6, c[0x0][0x608] ;  /* 0x00018200ff067b82 */ /* 0x000ea20000000800 */
[----:B0-----:R-:W-:-:S04]  /*58b0*/  IMAD.WIDE.U32 R2, R5, R12, R18 ;  /* 0x0000000c05027225 */ /* 0x001fc800078e0012 */
[----:B------:R-:W-:Y:S01]  /*58c0*/  IMAD R5, R5, R13, R0 ;  /* 0x0000000d05057224 */ /* 0x000fe200078e0200 */
[----:B------:R-:W-:Y:S02]  /*58d0*/  I2FP.F32.U32 R0, R20 ;  /* 0x0000001400007245 */ /* 0x000fe40000201000 */
[----:B------:R-:W0:Y:S01]  /*58e0*/  LDC R24, c[0x0][0x658] ;  /* 0x00019600ff187b82 */ /* 0x000e220000000800 */
[----:B------:R-:W-:Y:S01]  /*58f0*/  IMAD.IADD R3, R3, 0x1, R5 ;  /* 0x0000000103037824 */ /* 0x000fe200078e0205 */
[----:B----4-:R-:W-:Y:S01]  /*5900*/  ISETP.NE.U32.AND P0, PT, R26, RZ, PT ;  /* 0x000000ff1a00720c */ /* 0x010fe20003f05070 */
[----:B------:R-:W-:Y:S01]  /*5910*/  FMUL R0, R0, UR4 ;  /* 0x0000000400007c20 */ /* 0x000fe20008400000 */
[----:B------:R-:W-:Y:S02]  /*5920*/  IMAD.MOV.U32 R5, RZ, RZ, -0x1 ;  /* 0xffffffffff057424 */ /* 0x000fe400078e00ff */
[----:B------:R-:W-:Y:S01]  /*5930*/  ISETP.NE.AND.EX P0, PT, R27, RZ, PT, P0 ;  /* 0x000000ff1b00720c */ /* 0x000fe20003f05300 */
[----:B------:R3:W4:Y:S01]  /*5940*/  F2I.U32.TRUNC.NTZ R12, R0 ;  /* 0x00000000000c7305 */ /* 0x000722000020f000 */
[----:B------:R-:W3:Y:S01]  /*5950*/  LDC R15, c[0x0][0x148] ;  /* 0x00005200ff0f7b82 */ /* 0x000ee20000000800 */
[----:B-1----:R-:W-:-:S02]  /*5960*/  SHF.R.U64 R10, R2, R4, R3 ;  /* 0x00000004020a7219 */ /* 0x002fc40000001203 */
[----:B------:R-:W-:-:S05]  /*5970*/  SHF.R.U32.HI R3, RZ, R4, R3 ;  /* 0x00000004ff037219 */ /* 0x000fca0000011603 */
[----:B------:R-:W1:Y:S01]  /*5980*/  LDC R14, c[0x0][0x600] ;  /* 0x00018000ff0e7b82 */ /* 0x000e620000000800 */
[-CC-:B--2---:R-:W-:Y:S02]  /*5990*/  SHF.R.U64 R8, R10, R6.reuse, R3.reuse ;  /* 0x000000060a087219 */ /* 0x184fe40000001203 */
[----:B------:R-:W-:-:S05]  /*59a0*/  SHF.R.U32.HI R3, RZ, R6, R3 ;  /* 0x00000006ff037219 */ /* 0x000fca0000011603 */
[----:B------:R-:W2:Y:S01]  /*59b0*/  LDC R21, c[0x0][0x648] ;  /* 0x00019200ff157b82 */ /* 0x000ea20000000800 */
[-CC-:B0-----:R-:W-:Y:S02]  /*59c0*/  SHF.R.U64 R13, R8, R24.reuse, R3.reuse ;  /* 0x00000018080d7219 */ /* 0x181fe40000001203 */
[-C--:B------:R-:W-:Y:S02]  /*59d0*/  SHF.L.U32 R5, R5, R24.reuse, RZ ;  /* 0x0000001805057219 */ /* 0x080fe400000006ff */
[-C--:B------:R-:W-:Y:S01]  /*59e0*/  SHF.R.U32.HI R3, RZ, R24.reuse, R3 ;  /* 0x00000018ff037219 */ /* 0x080fe20000011603 */
[----:B------:R-:W-:Y:S01]  /*59f0*/  IMAD.MOV.U32 R2, RZ, RZ, R13 ;  /* 0x000000ffff027224 */ /* 0x000fe200078e000d */
[----:B------:R-:W-:Y:S01]  /*5a00*/  SHF.L.U32 R24, R7, R24, RZ ;  /* 0x0000001807187219 */ /* 0x000fe200000006ff */
[----:B------:R-:W0:Y:S01]  /*5a10*/  LDC R25, c[0x0][0x638] ;  /* 0x00018e00ff197b82 */ /* 0x000e220000000800 */
[----:B------:R-:W-:-:S07]  /*5a20*/  LOP3.LUT R19, RZ, R5, RZ, 0x33, !PT ;  /* 0x00000005ff137212 */ /* 0x000fce00078e33ff */
[----:B------:R-:W0:Y:S01]  /*5a30*/  LDC R28, c[0x0][0x610] ;  /* 0x00018400ff1c7b82 */ /* 0x000e220000000800 */
[----:B----4-:R-:W-:Y:S05]  /*5a40*/  @!P0 BRA `(.L_x_170) ;  /* 0x0000000000288947 */ /* 0x010fea0003800000 */
[----:B---3--:R-:W3:Y:S02]  /*5a50*/  LDC R0, c[0x0][0x64c] ;  /* 0x00019300ff007b82 */ /* 0x008ee40000000800 */
[----:B---3--:R-:W-:-:S05]  /*5a60*/  IADD3 R7, P0, R13, R0, RZ ;  /* 0x000000000d077210 */ /* 0x008fca0007f1e0ff */
        /* <DEDUP_REMOVED lines=8> */
.L_x_170:
[----:B------:R-:W4:Y:S01]  /*5af0*/  LDC R4, c[0x0][0x65c] ;  /* 0x00019700ff047b82 */ /* 0x000f220000000800 */
[----:B--23--:R-:W-:Y:S01]  /*5b00*/  SHF.R.U64 R0, R2, R21, R3 ;  /* 0x0000001502007219 */ /* 0x00cfe20000001203 */
[----:B-1----:R-:W-:Y:S01]  /*5b10*/  VIADD R3, R14, 0xffffffff ;  /* 0xffffffff0e037836 */ /* 0x002fe20000000000 */
[----:B------:R-:W-:Y:S01]  /*5b20*/  LOP3.LUT R19, R8, R19, RZ, 0xc0, !PT ;  /* 0x0000001308137212 */ /* 0x000fe200078ec0ff */
[----:B------:R-:W-:Y:S02]  /*5b30*/  IMAD.MOV R12, RZ, RZ, -R12 ;  /* 0x000000ffff0c7224 */ /* 0x000fe400078e0a0c */
[----:B------:R-:W-:Y:S01]  /*5b40*/  IMAD.MOV R2, RZ, RZ, -R0 ;  /* 0x000000ffff027224 */ /* 0x000fe200078e0a00 */
[----:B------:R-:W-:Y:S01]  /*5b50*/  LOP3.LUT R3, R10, R3, RZ, 0xc0, !PT ;  /* 0x000000030a037212 */ /* 0x000fe200078ec0ff */
[----:B------:R-:W-:Y:S02]  /*5b60*/  IMAD R19, R24, R0, R19 ;  /* 0x0000000018137224 */ /* 0x000fe400078e0213 */
[----:B0-----:R-:W-:-:S04]  /*5b70*/  IMAD R0, R2, R25, R13 ;  /* 0x0000001902007224 */ /* 0x001fc800078e020d */
[----:B------:R-:W-:Y:S01]  /*5b80*/  IMAD R2, R0, R14, R3 ;  /* 0x0000000e00027224 */ /* 0x000fe200078e0203 */
[----:B----4-:R-:W-:Y:S01]  /*5b90*/  ISETP.NE.AND P0, PT, R4, 0x1, PT ;  /* 0x000000010400780c */ /* 0x010fe20003f05270 */
[----:B------:R-:W-:-:S05]  /*5ba0*/  IMAD.MOV.U32 R4, RZ, RZ, 0x1 ;  /* 0x00000001ff047424 */ /* 0x000fca00078e00ff */
[----:B------:R-:W-:-:S07]  /*5bb0*/  PRMT R0, R4, 0x7610, R0 ;  /* 0x0000761004007816 */ /* 0x000fce0000000000 */
[----:B------:R-:W-:-:S04]  /*5bc0*/  @P0 IMAD R22, R15, R12, R20 ;  /* 0x0000000c0f160224 */ /* 0x000fc800078e0214 */
[----:B------:R-:W-:-:S05]  /*5bd0*/  IMAD R19, R19, R28, R22 ;  /* 0x0000001c13137224 */ /* 0x000fca00078e0216 */
[----:B------:R-:W-:Y:S02]  /*5be0*/  SEL R22, R2, R19, !P0 ;  /* 0x0000001302167207 */ /* 0x000fe40004000000 */
[----:B------:R-:W-:Y:S01]  /*5bf0*/  SEL R19, R19, R2, !P0 ;  /* 0x0000000213137207 */ /* 0x000fe20004000000 */
[----:B------:R-:W-:-:S07]  /*5c00*/  IMAD.MOV.U32 R2, RZ, RZ, R11 ;  /* 0x000000ffff027224 */ /* 0x000fce00078e000b */
.L_x_168:
[----:B------:R-:W-:Y:S02]  /*5c10*/  LOP3.LUT P0, RZ, R0, 0xff, RZ, 0xc0, !PT ;  /* 0x000000ff00ff7812 */ /* 0x000fe4000780c0ff */
[----:B------:R-:W-:-:S11]  /*5c20*/  LOP3.LUT R101, R101, 0x1, RZ, 0x3c, !PT ;  /* 0x0000000165657812 */ /* 0x000fd600078e3cff */
[----:B------:R-:W-:Y:S05]  /*5c30*/  @P0 BRA `(.L_x_171) ;  /* 0xffffffbc002c0947 */ /* 0x000fea000383ffff */
[----:B------:R-:W-:Y:S05]  /*5c40*/  EXIT ;  /* 0x000000000000794d */ /* 0x000fea0003800000 */
.L_x_18:
[----:B------:R-:W-:-:S08]  /*5c50*/  ISETP.NE.AND P0, PT, R5, RZ, PT ;  /* 0x000000ff0500720c */ /* 0x000fd00003f05270 */
[----:B0-----:R-:W0:-:S00]  /*5c60*/  USETMAXREG.DEALLOC.CTAPOOL 0x28 ;  /* 0x00000028000079c8 */ /* 0x001e0000080e0500 */
[----:B------:R-:W-:Y:S05]  /*5c70*/  @P0 EXIT ;  /* 0x000000000000094d */ /* 0x000fea0003800000 */
[----:B0-----:R-:W-:Y:S01]  /*5c80*/  LOP3.LUT P0, RZ, R8, 0xff, RZ, 0xc0, !PT ;  /* 0x000000ff08ff7812 */ /* 0x001fe2000780c0ff */
[----:B------:R-:W-:Y:S02]  /*5c90*/  IMAD.MOV.U32 R0, RZ, RZ, 0x1 ;  /* 0x00000001ff007424 */ /* 0x000fe400078e00ff */
[----:B------:R-:W-:-:S10]  /*5ca0*/  IMAD.MOV.U32 R7, RZ, RZ, RZ ;  /* 0x000000ffff077224 */ /* 0x000fd400078e00ff */
[----:B------:R-:W-:Y:S05]  /*5cb0*/  @!P0 BRA `(.L_x_172) ;  /* 0x0000000c00748947 */ /* 0x000fea0003800000 */
[----:B------:R-:W0:Y:S01]  /*5cc0*/  S2UR UR9, SR_CgaCtaId ;  /* 0x00000000000979c3 */ /* 0x000e220000008800 */
[----:B------:R-:W-:Y:S01]  /*5cd0*/  ULDC UR5, c[0x0][0x658] ;  /* 0x0001960000057ab9 */ /* 0x000fe20000000800 */
[----:B------:R-:W-:Y:S01]  /*5ce0*/  UMOV UR10, 0xffffffff ;  /* 0xffffffff000a7882 */ /* 0x000fe20000000000 */
[----:B------:R-:W-:Y:S01]  /*5cf0*/  UMOV UR11, 0x1 ;  /* 0x00000001000b7882 */ /* 0x000fe20000000000 */
[----:B------:R-:W-:Y:S01]  /*5d00*/  USHF.L.U32 UR10, UR10, UR5, URZ ;  /* 0x000000050a0a7299 */ /* 0x000fe2000800063f */
[----:B------:R-:W-:Y:S01]  /*5d10*/  LOP3.LUT P0, RZ, R4, 0x1f, RZ, 0xc0, !PT ;  /* 0x0000001f04ff7812 */ /* 0x000fe2000780c0ff */
[----:B------:R-:W-:Y:S01]  /*5d20*/  BSSY B0, `(.L_x_172) ;  /* 0x00000d6000007945 */ /* 0x000fe20003800000 */
[C---:B------:R-:W-:Y:S01]  /*5d30*/  ISETP.NE.AND P2, PT, R3.reuse, RZ, PT ;  /* 0x000000ff0300720c */ /* 0x040fe20003f45270 */
[----:B------:R-:W-:Y:S01]  /*5d40*/  IMAD.MOV.U32 R8, RZ, RZ, 0x1 ;  /* 0x00000001ff087424 */ /* 0x000fe200078e00ff */
[----:B------:R-:W-:Y:S01]  /*5d50*/  ISETP.NE.OR P0, PT, R3, RZ, !P0 ;  /* 0x000000ff0300720c */ /* 0x000fe20004705670 */
[----:B------:R-:W-:Y:S01]  /*5d60*/  IMAD.MOV.U32 R0, RZ, RZ, 0x1 ;  /* 0x00000001ff007424 */ /* 0x000fe200078e00ff */
[----:B------:R-:W-:Y:S01]  /*5d70*/  LOP3.LUT R6, R16, 0x2, RZ, 0xfc, !PT ;  /* 0x0000000210067812 */ /* 0x000fe200078efcff */
[----:B------:R-:W-:Y:S01]  /*5d80*/  IMAD.MOV.U32 R7, RZ, RZ, RZ ;  /* 0x000000ffff077224 */ /* 0x000fe200078e00ff */
[----:B------:R-:W-:Y:S01]  /*5d90*/  ULDC UR4, c[0x0][0x600] ;  /* 0x0001800000047ab9 */ /* 0x000fe20000000800 */
[----:B------:R-:W-:Y:S01]  /*5da0*/  UMOV UR18, 0x5 ;  /* 0x0000000500127882 */ /* 0x000fe20000000000 */
[----:B------:R-:W-:-:S02]  /*5db0*/  UIADD3 UR26, UR40, 0x1, URZ ;  /* 0x00000001281a7890 */ /* 0x000fc4000fffe03f */
[----:B------:R-:W-:Y:S02]  /*5dc0*/  UIADD3 UR4, UR4, -0x1, URZ ;  /* 0xffffffff04047890 */ /* 0x000fe4000fffe03f */
[----:B------:R-:W-:Y:S01]  /*5dd0*/  USHF.L.U32 UR5, UR11, UR5, URZ ;  /* 0x000000050b057299 */ /* 0x000fe2000800063f */
[----:B------:R-:W-:Y:S01]  /*5de0*/  ULDC.64 UR24, c[0x0][0x198] ;  /* 0x0000660000187ab9 */ /* 0x000fe20000000a00 */
[----:B0-----:R-:W-:Y:S02]  /*5df0*/  ULOP3.LUT UR8, UR9, 0x1, URZ, 0xc0, !UPT ;  /* 0x0000000109087892 */ /* 0x001fe4000f8ec03f */
[----:B------:R-:W-:Y:S02]  /*5e00*/  USHF.L.U32 UR7, UR9, 0xc, URZ ;  /* 0x0000000c09077899 */ /* 0x000fe4000800063f */
[----:B------:R-:W-:Y:S02]  /*5e10*/  USHF.R.U32.HI UR27, URZ, 0x1, UR9 ;  /* 0x000000013f1b7899 */ /* 0x000fe40008011609 */
[----:B------:R-:W-:-:S02]  /*5e20*/  USHF.L.U32 UR6, UR9, 0x6, URZ ;  /* 0x0000000609067899 */ /* 0x000fc4000800063f */
[----:B------:R-:W-:Y:S02]  /*5e30*/  ULOP3.LUT UR9, UR9, 0xfffffffe, URZ, 0xc0, !UPT ;  /* 0xfffffffe09097892 */ /* 0x000fe4000f8ec03f */
[----:B------:R-:W-:Y:S02]  /*5e40*/  UISETP.GT.U32.AND UP0, UPT, UR8, 0xffff, UPT ;  /* 0x0000ffff0800788c */ /* 0x000fe4000bf04070 */
[----:B------:R-:W-:Y:S02]  /*5e50*/  ULOP3.LUT UR13, UR7, 0x1000, URZ, 0xc0, !UPT ;  /* 0x00001000070d7892 */ /* 0x000fe4000f8ec03f */
[----:B------:R-:W-:Y:S02]  /*5e60*/  ULOP3.LUT UR7, URZ, UR10, URZ, 0x33, !UPT ;  /* 0x0000000a3f077292 */ /* 0x000fe4000f8e333f */
[----:B------:R-:W-:Y:S02]  /*5e70*/  USHF.L.U32 UR10, UR11, UR9, URZ ;  /* 0x000000090b0a7299 */ /* 0x000fe4000800063f */
[----:B------:R-:W-:-:S02]  /*5e80*/  ULOP3.LUT UR9, UR9, 0x1, URZ, 0xfc, !UPT ;  /* 0x0000000109097892 */ /* 0x000fc4000f8efc3f */
[----:B------:R-:W-:Y:S02]  /*5e90*/  USEL UR8, UR8, 0xffff, !UP0 ;  /* 0x0000ffff08087887 */ /* 0x000fe4000c000000 */
[----:B------:R-:W-:Y:S02]  /*5ea0*/  USHF.L.U32 UR9, UR11, UR9, URZ ;  /* 0x000000090b097299 */ /* 0x000fe4000800063f */
[----:B------:R-:W-:Y:S02]  /*5eb0*/  ULOP3.LUT UR8, UR8, 0xffff, URZ, 0xc0, !UPT ;  /* 0x0000ffff08087892 */ /* 0x000fe4000f8ec03f */
[----:B------:R-:W-:Y:S02]  /*5ec0*/  ULEA UR28, UR27, 0x200, 0xb ;  /* 0x000002001b1c7891 */ /* 0x000fe4000f8e583f */
[----:B------:R-:W-:Y:S02]  /*5ed0*/  ULOP3.LUT UR6, UR6, 0x40, URZ, 0xc0, !UPT ;  /* 0x0000004006067892 */ /* 0x000fe4000f8ec03f */
[----:B------:R-:W-:-:S02]  /*5ee0*/  ULOP3.LUT UR13, UR13, 0x12200, URZ, 0xfc, !UPT ;  /* 0x000122000d0d7892 */ /* 0x000fc4000f8efc3f */
[----:B------:R-:W-:Y:S02]  /*5ef0*/  ULOP3.LUT UR19, UR10, UR9, URZ, 0xfc, !UPT ;  /* 0x000000090a137292 */ /* 0x000fe4000f8efc3f */
[----:B------:R-:W-:-:S12]  /*5f00*/  USHF.L.U32 UR18, UR18, UR8, URZ ;  /* 0x0000000812127299 */ /* 0x000fd8000800063f */
.L_x_184:
[----:B------:R-:W-:-:S03]  /*5f10*/  UMOV UR8, 0xffffffff ;  /* 0xffffffff00087882 */ /* 0x000fc60000000000 */
[----:B------:R-:W-:Y:S05]  /*5f20*/  BRA.DIV UR8, `(.L_x_173) ;  /* 0x0000001608e47947 */ /* 0x000fea000b800000 */
[----:B------:R-:W-:-:S13]  /*5f30*/  ELECT P6, URZ, PT ;  /* 0x00000000003f782f */ /* 0x000fda00038c0000 */
.L_x_211:
[----:B------:R-:W0:Y:S01]  /*5f40*/  LDC R3, c[0x0][0x28c] ;  /* 0x0000a300ff037b82 */ /* 0x000e220000000800 */
[----:B------:R-:W-:Y:S01]  /*5f50*/  BSSY B1, `(.L_x_174) ;  /* 0x000003a000017945 */ /* 0x000fe20003800000 */
[----:B0-----:R-:W-:-:S13]  /*5f60*/  ISETP.LT.OR P6, PT, R3, 0x1, !P6 ;  /* 0x000000010300780c */ /* 0x001fda00077c1670 */
[----:B------:R-:W-:Y:S05]  /*5f70*/  @P6 BRA `(.L_x_175) ;  /* 0x0000000000dc6947 */ /* 0x000fea0003800000 */
[----:B------:R-:W-:Y:S01]  /*5f80*/  LEA R19, R19, UR27, 0x1 ;  /* 0x0000001b13137c11 */ /* 0x000fe2000f8e08ff */
[----:B------:R-:W-:Y:S01]  /*5f90*/  IMAD.MOV.U32 R12, RZ, RZ, RZ ;  /* 0x000000ffff0c7224 */ /* 0x000fe200078e00ff */
[----:B------:R-:W-:Y:S01]  /*5fa0*/  LEA R22, R22, UR6, 0x7 ;  /* 0x0000000616167c11 */ /* 0x000fe2000f8e38ff */
[----:B------:R-:W-:Y:S02]  /*5fb0*/  IMAD.U32 R13, RZ, RZ, UR26 ;  /* 0x0000001aff0d7e24 */ /* 0x000fe4000f8e00ff */
[----:B------:R-:W-:Y:S02]  /*5fc0*/  IMAD.MOV.U32 R3, RZ, RZ, R0 ;  /* 0x000000ffff037224 */ /* 0x000fe400078e0000 */
[----:B------:R-:W-:Y:S02]  /*5fd0*/  IMAD.MOV.U32 R4, RZ, RZ, R7 ;  /* 0x000000ffff047224 */ /* 0x000fe400078e0007 */
[----:B------:R-:W-:-:S07]  /*5fe0*/  IMAD.SHL.U32 R19, R19, 0x20, RZ ;  /* 0x0000002013137824 */ /* 0x000fce00078e00ff */
.L_x_179:
[----:B------:R-:W0:Y:S01]  /*5ff0*/  S2R R10, SR_CgaCtaId ;  /* 0x00000000000a7919 */ /* 0x000e220000008800 */
[----:B------:R-:W-:Y:S01]  /*6000*/  MOV R5, 0x400 ;  /* 0x0000040000057802 */ /* 0x000fe20000000f00 */
[----:B------:R-:W1:Y:S03]  /*6010*/  @!P2 LDC R9, c[0x0][0x500] ;  /* 0x00014000ff09ab82 */ /* 0x000e660000000800 */
[----:B0-----:R-:W-:Y:S02]  /*6020*/  LEA R11, R10, R5, 0x18 ;  /* 0x000000050a0b7211 */ /* 0x001fe400078ec0ff */
[----:B------:R-:W-:-:S03]  /*6030*/  SHF.L.U32 R5, R3, 0x1f, RZ ;  /* 0x0000001f03057819 */ /* 0x000fc600000006ff */
[----:B------:R-:W-:-:S04]  /*6040*/  IMAD R10, R4, 0x8, R11 ;  /* 0x00000008040a7824 */ /* 0x000fc800078e020b */
[----:B------:R-:W0:Y:S02]  /*6050*/  SYNCS.PHASECHK.TRANS64.TRYWAIT P1, [R10+URZ+0x90], R5 ;  /* 0x000090050a0075a7 */ /* 0x000e24000802017f */
[----:B01----:R-:W-:Y:S05]  /*6060*/  @!P1 BRA `(.L_x_176) ;  /* 0x0000001400b49947 */ /* 0x003fea0003800000 */
.L_x_212:
[----:B0-----:R-:W-:Y:S01]  /*6070*/  PRMT R5, R6, 0x9910, RZ ;  /* 0x0000991006057816 */ /* 0x001fe200000000ff */
[----:B------:R0:W-:Y:S03]  /*6080*/  @!P2 SYNCS.ARRIVE.TRANS64 RZ, [R10+URZ], R9 ;  /* 0x000000090affa9a7 */ /* 0x0001e6000800003f */
[----:B------:R-:W-:-:S13]  /*6090*/  ISETP.NE.AND P1, PT, R5, 0x2, PT ;  /* 0x000000020500780c */ /* 0x000fda0003f25270 */
[----:B0-----:R-:W-:Y:S05]  /*60a0*/  @P1 BRA `(.L_x_177) ;  /* 0x0000000000041947 */ /* 0x001fea0003800000 */
[----:B------:R-:W-:Y:S01]  /*60b0*/  BPT.TRAP 0x1 ;  /* 0x000000040000795c */ /* 0x000fe20000300000 */
.L_x_177:
[----:B------:R-:W-:Y:S05]  /*60c0*/  @P0 BRA `(.L_x_178) ;  /* 0x0000000000040947 */ /* 0x000fea0003800000 */
[----:B------:R-:W-:Y:S01]  /*60d0*/  BPT.TRAP 0x1 ;  /* 0x000000040000795c */ /* 0x000fe20000300000 */
.L_x_178:
[----:B------:R-:W-:Y:S01]  /*60e0*/  R2UR UR11, R4 ;  /* 0x00000000040b72ca */ /* 0x000fe200000e0000 */
[----:B------:R-:W-:Y:S01]  /*60f0*/  VIADD R13, R13, 0xffffffff ;  /* 0xffffffff0d0d7836 */ /* 0x000fe20000000000 */
[----:B------:R-:W-:Y:S01]  /*6100*/  R2UR UR21, R11 ;  /* 0x000000000b1572ca */ /* 0x000fe200000e0000 */
[----:B------:R-:W-:Y:S01]  /*6110*/  UIADD3 UR14, UP0, UR24, 0xf0, URZ ;  /* 0x000000f0180e7890 */ /* 0x000fe2000ff1e03f */
[----:B------:R-:W-:Y:S01]  /*6120*/  R2UR UR22, R19 ;  /* 0x00000000131672ca */ /* 0x000fe200000e0000 */
[----:B------:R-:W-:Y:S01]  /*6130*/  UIADD3 UR30, UP1, UR24, 0x1f0, URZ ;  /* 0x000001f0181e7890 */ /* 0x000fe2000ff3e03f */
[----:B------:R-:W-:Y:S01]  /*6140*/  R2UR UR9, R10 ;  /* 0x000000000a0972ca */ /* 0x000fe200000e0000 */
[----:B------:R-:W-:Y:S01]  /*6150*/  UIADD3.X UR15, URZ, UR25, URZ, UP0, !UPT ;  /* 0x000000193f0f7290 */ /* 0x000fe200087fe43f */
[----:B------:R-:W-:Y:S01]  /*6160*/  R2UR UR10, R12 ;  /* 0x000000000c0a72ca */ /* 0x000fe200000e0000 */
[----:B------:R-:W-:Y:S01]  /*6170*/  UPRMT UR20, URZ, 0x5410, UR18 ;  /* 0x000054103f147896 */ /* 0x000fe20008000012 */
[----:B------:R-:W-:Y:S01]  /*6180*/  R2UR UR12, R2 ;  /* 0x00000000020c72ca */ /* 0x000fe200000e0000 */
[----:B------:R-:W-:Y:S01]  /*6190*/  VIADD R4, R4, 0x1 ;  /* 0x0000000104047836 */ /* 0x000fe20000000000 */
[----:B------:R-:W-:Y:S01]  /*61a0*/  R2UR UR23, R22 ;  /* 0x00000000161772ca */ /* 0x000fe200000e0000 */
[----:B------:R-:W-:Y:S01]  /*61b0*/  ULEA UR8, UR11, UR28, 0xc ;  /* 0x0000001c0b087291 */ /* 0x000fe2000f8e603f */
[----:B------:R-:W-:Y:S01]  /*61c0*/  ISETP.GT.AND P3, PT, R13, 0x1, PT ;  /* 0x000000010d00780c */ /* 0x000fe20003f64270 */
[----:B------:R-:W-:Y:S01]  /*61d0*/  ULEA UR11, UR11, UR13, 0xd ;  /* 0x0000000d0b0b7291 */ /* 0x000fe2000f8e683f */
[----:B------:R-:W-:Y:S01]  /*61e0*/  ISETP.NE.AND P1, PT, R4, 0x12, PT ;  /* 0x000000120400780c */ /* 0x000fe20003f25270 */
[----:B------:R-:W-:Y:S01]  /*61f0*/  UIADD3 UR8, UR21, UR8, URZ ;  /* 0x0000000815087290 */ /* 0x000fe2000fffe03f */
[----:B------:R-:W-:Y:S01]  /*6200*/  VIADD R12, R12, 0x40 ;  /* 0x000000400c0c7836 */ /* 0x000fe20000000000 */
[----:B------:R-:W-:Y:S01]  /*6210*/  UIADD3 UR21, UR21, UR11, URZ ;  /* 0x0000000b15157290 */ /* 0x000fe2000fffe03f */
[----:B------:R-:W-:Y:S01]  /*6220*/  SEL R10, RZ, 0x1, P1 ;  /* 0x00000001ff0a7807 */ /* 0x000fe20000800000 */
[----:B------:R-:W-:Y:S01]  /*6230*/  UPRMT UR29, URZ, 0x5410, UR19 ;  /* 0x000054103f1d7896 */ /* 0x000fe20008000013 */
[----:B------:R-:W-:Y:S01]  /*6240*/  SEL R4, R4, RZ, P1 ;  /* 0x000000ff04047207 */ /* 0x000fe20000800000 */
[----:B------:R-:W-:Y:S01]  /*6250*/  UIADD3.X UR31, URZ, UR25, URZ, UP1, !UPT ;  /* 0x000000193f1f7290 */ /* 0x000fe20008ffe43f */
[----:B------:R-:W-:Y:S01]  /*6260*/  LOP3.LUT R3, R3, R10, RZ, 0x3c, !PT ;  /* 0x0000000a03037212 */ /* 0x000fe200078e3cff */
[----:B------:R-:W-:Y:S01]  /*6270*/  UMOV UR16, 0x0 ;  /* 0x0000000000107882 */ /* 0x000fe20000000000 */
[----:B------:R-:W-:Y:S01]  /*6280*/  UMOV UR17, 0x10000000 ;  /* 0x1000000000117882 */ /* 0x000fe20000000000 */
[----:B------:R-:W-:-:S02]  /*6290*/  UMOV UR11, UR22 ;  /* 0x00000016000b7c82 */ /* 0x000fc40008000000 */
[----:B------:R0:W-:Y:S02]  /*62a0*/  UTMALDG.3D.MULTICAST [UR8], [UR14], UR20, desc[UR16] ;  /* 0x000010080e0073b4 */ /* 0x0001e40008011814 */
[----:B0-----:R-:W-:Y:S01]  /*62b0*/  UMOV UR8, UR21 ;  /* 0x0000001500087c82 */ /* 0x001fe20008000000 */
[----:B------:R-:W-:Y:S02]  /*62c0*/  UMOV UR11, UR23 ;  /* 0x00000017000b7c82 */ /* 0x000fe40008000000 */
[----:B------:R0:W-:Y:S02]  /*62d0*/  UTMALDG.3D.MULTICAST [UR8], [UR30], UR29, desc[UR16] ;  /* 0x000010081e0073b4 */ /* 0x0001e4000801181d */
[----:B0-----:R-:W-:Y:S05]  /*62e0*/  @P3 BRA `(.L_x_179) ;  /* 0xfffffffc00403947 */ /* 0x001fea000383ffff */
.L_x_175:
[----:B------:R-:W-:Y:S05]  /*62f0*/  BSYNC B1 ;  /* 0x0000000000017941 */ /* 0x000fea0003800000 */
.L_x_174:
[----:B------:R-:W2:Y:S01]  /*6300*/  LDL.64 R10, [R1] ;  /* 0x00000000010a7983 */ /* 0x000ea20000100a00 */
[----:B------:R-:W-:Y:S01]  /*6310*/  LOP3.LUT P4, RZ, R8, 0xff, RZ, 0xc0, !PT ;  /* 0x000000ff08ff7812 */ /* 0x000fe2000788c0ff */
[----:B------:R-:W-:Y:S01]  /*6320*/  VIADD R4, R7, UR40 ;  /* 0x0000002807047c36 */ /* 0x000fe20008000000 */
[----:B------:R-:W-:Y:S01]  /*6330*/  ULDC.64 UR8, c[0x0][0x650] ;  /* 0x0001940000087ab9 */ /* 0x000fe20000000a00 */
[----:B------:R-:W-:Y:S01]  /*6340*/  IMAD.U32 R7, RZ, RZ, UR40 ;  /* 0x00000028ff077e24 */ /* 0x000fe2000f8e00ff */
[----:B------:R-:W-:Y:S01]  /*6350*/  UISETP.GE.U32.AND UP0, UPT, UR40, 0x12, UPT ;  /* 0x000000122800788c */ /* 0x000fe2000bf06070 */
[----:B------:R-:W-:Y:S01]  /*6360*/  BSSY B1, `(.L_x_180) ;  /* 0x000006f000017945 */ /* 0x000fe20003800000 */
[----:B------:R-:W-:Y:S01]  /*6370*/  ISETP.GT.U32.AND P1, PT, R4, 0x11, PT ;  /* 0x000000110400780c */ /* 0x000fe20003f24070 */
[----:B------:R-:W-:Y:S01]  /*6380*/  IMAD.MOV.U32 R19, RZ, RZ, -0x1 ;  /* 0xffffffffff137424 */ /* 0x000fe200078e00ff */
[----:B------:R-:W-:Y:S01]  /*6390*/  PRMT R8, RZ, 0x7610, R8 ;  /* 0x00007610ff087816 */ /* 0x000fe20000000008 */
[----:B------:R-:W-:Y:S01]  /*63a0*/  IMAD.MOV.U32 R22, RZ, RZ, -0x1 ;  /* 0xffffffffff167424 */ /* 0x000fe200078e00ff */
[----:B------:R-:W-:-:S02]  /*63b0*/  ISETP.LT.U32.AND P1, PT, R7, 0x12, P1 ;  /* 0x000000120700780c */ /* 0x000fc40000f21070 */
[----:B------:R-:W-:Y:S01]  /*63c0*/  PLOP3.LUT P3, PT, PT, PT, UP0, 0x80, 0x0 ;  /* 0x000000000000781c */ /* 0x000fe20003f6f008 */
[----:B------:R-:W0:Y:S01]  /*63d0*/  @P4 S2R R3, SR_CgaCtaId ;  /* 0x0000000000034919 */ /* 0x000e220000008800 */
[----:B------:R-:W-:-:S04]  /*63e0*/  @P4 MOV R2, 0x400 ;  /* 0x0000040000024802 */ /* 0x000fc80000000f00 */
[----:B0-----:R-:W-:Y:S01]  /*63f0*/  @P4 LEA R5, R3, R2, 0x18 ;  /* 0x0000000203054211 */ /* 0x001fe200078ec0ff */
[----:B------:R-:W-:-:S03]  /*6400*/  IMAD.WIDE.U32 R2, R4, 0x38e38e39, RZ ;  /* 0x38e38e3904027825 */ /* 0x000fc600078e00ff */
[----:B------:R0:W-:Y:S01]  /*6410*/  @P4 SYNCS.ARRIVE.TRANS64.A1T0 RZ, [R5+URZ+0x158], RZ ;  /* 0x000158ff05ff49a7 */ /* 0x0001e2000810003f */
[----:B------:R-:W-:Y:S01]  /*6420*/  IMAD.MOV.U32 R2, RZ, RZ, -0x1 ;  /* 0xffffffffff027424 */ /* 0x000fe200078e00ff */
[----:B0-----:R-:W-:Y:S02]  /*6430*/  SHF.R.U32.HI R5, RZ, 0x2, R3 ;  /* 0x00000002ff057819 */ /* 0x001fe40000011603 */
[----:B------:R-:W-:-:S03]  /*6440*/  SEL R3, RZ, 0x1, !P1 ;  /* 0x00000001ff037807 */ /* 0x000fc60004800000 */
[----:B------:R-:W-:Y:S01]  /*6450*/  IMAD R7, R5, -0x12, R4 ;  /* 0xffffffee05077824 */ /* 0x000fe200078e0204 */
[----:B------:R-:W-:Y:S02]  /*6460*/  LOP3.LUT R0, R0, R3, RZ, 0x3c, !PT ;  /* 0x0000000300007212 */ /* 0x000fe400078e3cff */
[----:B------:R-:W-:Y:S02]  /*6470*/  PRMT R3, RZ, 0x7610, R3 ;  /* 0x00007610ff037816 */ /* 0x000fe40000000003 */
[----:B------:R-:W-:Y:S02]  /*6480*/  @P3 LOP3.LUT R0, R0, 0x1, R5, 0x78, !PT ;  /* 0x0000000100003812 */ /* 0x000fe400078e7805 */
[----:B--2---:R-:W-:-:S04]  /*6490*/  IADD3 R18, P4, R18, R10, RZ ;  /* 0x0000000a12127210 */ /* 0x004fc80007f9e0ff */
[----:B------:R-:W-:Y:S01]  /*64a0*/  ISETP.GE.U32.AND P1, PT, R18, UR8, PT ;  /* 0x0000000812007c0c */ /* 0x000fe2000bf26070 */
[----:B------:R-:W-:-:S05]  /*64b0*/  IMAD.X R17, R17, 0x1, R23, P4 ;  /* 0x0000000111117824 */ /* 0x000fca00020e0617 */
[----:B------:R-:W-:-:S13]  /*64c0*/  ISETP.GE.U32.AND.EX P1, PT, R17, UR9, PT, P1 ;  /* 0x0000000911007c0c */ /* 0x000fda000bf26110 */
[----:B------:R-:W-:Y:S05]  /*64d0*/  @P1 BRA `(.L_x_181) ;  /* 0x00000004005c1947 */ /* 0x000fea0003800000 */
[----:B------:R-:W0:Y:S01]  /*64e0*/  S2R R11, SR_CTAID.X ;  /* 0x00000000000b7919 */ /* 0x000e220000002500 */
[----:B------:R-:W-:Y:S01]  /*64f0*/  ULDC.64 UR8, c[0x0][0x628] ;  /* 0x00018a0000087ab9 */ /* 0x000fe20000000a00 */
[----:B------:R-:W1:Y:S01]  /*6500*/  LDC R12, c[0x0][0x144] ;  /* 0x00005100ff0c7b82 */ /* 0x000e620000000800 */
[----:B------:R-:W-:Y:S01]  /*6510*/  ISETP.NE.U32.AND P1, PT, RZ, UR8, PT ;  /* 0x00000008ff007c0c */ /* 0x000fe2000bf25070 */
[----:B------:R-:W2:Y:S01]  /*6520*/  S2R R9, SR_CTAID.Y ;  /* 0x0000000000097919 */ /* 0x000ea20000002600 */
[----:B------:R-:W-:Y:S01]  /*6530*/  ULDC UR10, c[0x0][0x150] ;  /* 0x00005400000a7ab9 */ /* 0x000fe20000000800 */
[----:B------:R-:W-:Y:S01]  /*6540*/  ULDC UR11, c[0x0][0x630] ;  /* 0x00018c00000b7ab9 */ /* 0x000fe20000000800 */
[----:B------:R-:W-:Y:S01]  /*6550*/  ISETP.NE.AND.EX P1, PT, RZ, UR9, PT, P1 ;  /* 0x00000009ff007c0c */ /* 0x000fe2000bf25310 */
[----:B------:R-:W-:Y:S01]  /*6560*/  IMAD.MOV.U32 R2, RZ, RZ, R18 ;  /* 0x000000ffff027224 */ /* 0x000fe200078e0012 */
[----:B0-----:R-:W-:-:S05]  /*6570*/  I2FP.F32.U32 R3, R11 ;  /* 0x0000000b00037245 */ /* 0x001fca0000201000 */
[----:B------:R-:W-:Y:S01]  /*6580*/  FMUL R14, R3, UR10 ;  /* 0x0000000a030e7c20 */ /* 0x000fe20008400000 */
[----:B------:R-:W-:-:S05]  /*6590*/  IMAD.MOV.U32 R3, RZ, RZ, R17 ;  /* 0x000000ffff037224 */ /* 0x000fca00078e0011 */
[----:B--2---:R-:W-:Y:S05]  /*65a0*/  @!P1 BRA `(.L_x_182) ;  /* 0x0000000000289947 */ /* 0x004fea0003800000 */
[----:B------:R-:W-:Y:S02]  /*65b0*/  ULDC UR10, c[0x0][0x634] ;  /* 0x00018d00000a7ab9 */ /* 0x000fe40000000800 */
[----:B------:R-:W-:-:S05]  /*65c0*/  IADD3 R3, P1, R18, UR10, RZ ;  /* 0x0000000a12037c10 */ /* 0x000fca000ff3e0ff */
[----:B------:R-:W-:-:S04]  /*65d0*/  IMAD.X R13, RZ, RZ, R17, P1 ;  /* 0x000000ffff0d7224 */ /* 0x000fc800008e0611 */
[----:B------:R-:W-:-:S04]  /*65e0*/  IMAD.WIDE.U32 R4, R13, UR8, RZ ;  /* 0x000000080d047c25 */ /* 0x000fc8000f8e00ff */
[----:B------:R-:W-:-:S04]  /*65f0*/  IMAD.WIDE.U32 R4, P1, R3, UR9, R4 ;  /* 0x0000000903047c25 */ /* 0x000fc8000f820004 */
[----:B------:R-:W-:-:S04]  /*6600*/  IMAD.WIDE.U32 R2, R3, UR8, RZ ;  /* 0x0000000803027c25 */ /* 0x000fc8000f8e00ff */
[----:B------:R-:W-:Y:S01]  /*6610*/  IMAD.MOV.U32 R2, RZ, RZ, R5 ;  /* 0x000000ffff027224 */ /* 0x000fe200078e0005 */
[----:B------:R-:W-:Y:S01]  /*6620*/  IADD3 RZ, P3, R3, R4, RZ ;  /* 0x0000000403ff7210 */ /* 0x000fe20007f7e0ff */
[----:B------:R-:W-:-:S04]  /*6630*/  IMAD.X R3, RZ, RZ, RZ, P1 ;  /* 0x000000ffff037224 */ /* 0x000fc800008e06ff */
[----:B------:R-:W-:-:S08]  /*6640*/  IMAD.WIDE.U32.X R2, R13, UR9, R2, P3 ;  /* 0x000000090d027c25 */ /* 0x000fd000098e0402 */
.L_x_182:
[--C-:B------:R-:W-:Y:S01]  /*6650*/  SHF.R.U64 R10, R2, UR11, R3.reuse ;  /* 0x0000000b020a7c19 */ /* 0x100fe20008001203 */
[----:B------:R-:W0:Y:S01]  /*6660*/  F2I.U32.TRUNC.NTZ R14, R14 ;  /* 0x0000000e000e7305 */ /* 0x000e22000020f000 */
[----:B------:R-:W-:Y:S01]  /*6670*/  SHF.R.U32.HI R2, RZ, UR11, R3 ;  /* 0x0000000bff027c19 */ /* 0x000fe20008011603 */
[----:B------:R-:W-:Y:S01]  /*6680*/  ULDC.64 UR8, c[0x0][0x620] ;  /* 0x0001880000087ab9 */ /* 0x000fe20000000a00 */
[----:B------:R-:W-:Y:S01]  /*6690*/  IADD3 R5, P1, RZ, -R10, RZ ;  /* 0x8000000aff057210 */ /* 0x000fe20007f3e0ff */
[----:B------:R-:W-:Y:S01]  /*66a0*/  IMAD.MOV.U32 R3, RZ, RZ, R17 ;  /* 0x000000ffff037224 */ /* 0x000fe200078e0011 */
[----:B------:R-:W-:-:S03]  /*66b0*/  ULDC.64 UR10, c[0x0][0x640] ;  /* 0x00019000000a7ab9 */ /* 0x000fc60000000a00 */
[----:B------:R-:W-:Y:S01]  /*66c0*/  IMAD.X R2, RZ, RZ, ~R2, P1 ;  /* 0x000000ffff027224 */ /* 0x000fe200008e0e02 */
[----:B------:R-:W-:-:S03]  /*66d0*/  ISETP.NE.U32.AND P1, PT, RZ, UR10, PT ;  /* 0x0000000aff007c0c */ /* 0x000fc6000bf25070 */
[----:B------:R-:W-:Y:S01]  /*66e0*/  IMAD R4, R2, UR8, RZ ;  /* 0x0000000802047c24 */ /* 0x000fe2000f8e02ff */
[----:B------:R-:W-:Y:S01]  /*66f0*/  ISETP.NE.AND.EX P1, PT, RZ, UR11, PT, P1 ;  /* 0x0000000bff007c0c */ /* 0x000fe2000bf25310 */
[----:B------:R-:W-:-:S04]  /*6700*/  IMAD.MOV.U32 R2, RZ, RZ, R18 ;  /* 0x000000ffff027224 */ /* 0x000fc800078e0012 */
[----:B------:R-:W-:Y:S01]  /*6710*/  IMAD.WIDE.U32 R2, R5, UR8, R2 ;  /* 0x0000000805027c25 */ /* 0x000fe2000f8e0002 */
[----:B------:R-:W-:-:S03]  /*6720*/  ULDC UR8, c[0x0][0x618] ;  /* 0x0001860000087ab9 */ /* 0x000fc60000000800 */
[----:B------:R-:W-:Y:S01]  /*6730*/  IMAD R5, R5, UR9, R4 ;  /* 0x0000000905057c24 */ /* 0x000fe2000f8e0204 */
[----:B------:R-:W-:Y:S01]  /*6740*/  ULDC UR9, c[0x0][0x154] ;  /* 0x0000550000097ab9 */ /* 0x000fe20000000800 */
[----:B0-----:R-:W-:Y:S02]  /*6750*/  IMAD.MOV R4, RZ, RZ, -R14 ;  /* 0x000000ffff047224 */ /* 0x001fe400078e0a0e */
[----:B------:R-:W0:Y:S01]  /*6760*/  LDC R14, c[0x0][0x148] ;  /* 0x00005200ff0e7b82 */ /* 0x000e220000000800 */
[----:B------:R-:W-:Y:S02]  /*6770*/  IMAD.IADD R3, R3, 0x1, R5 ;  /* 0x0000000103037824 */ /* 0x000fe400078e0205 */
[----:B-1----:R-:W-:Y:S01]  /*6780*/  IMAD R11, R12, R4, R11 ;  /* 0x000000040c0b7224 */ /* 0x002fe200078e020b */
[----:B------:R-:W-:Y:S02]  /*6790*/  I2FP.F32.U32 R4, R9 ;  /* 0x0000000900047245 */ /* 0x000fe40000201000 */
[----:B------:R-:W-:-:S02]  /*67a0*/  SHF.R.U64 R12, R2, UR8, R3 ;  /* 0x00000008020c7c19 */ /* 0x000fc40008001203 */
[----:B------:R-:W-:Y:S01]  /*67b0*/  SHF.R.U32.HI R3, RZ, UR8, R3 ;  /* 0x00000008ff037c19 */ /* 0x000fe20008011603 */
[----:B------:R-:W-:Y:S01]  /*67c0*/  FMUL R4, R4, UR9 ;  /* 0x0000000904047c20 */ /* 0x000fe20008400000 */
[----:B------:R-:W-:Y:S02]  /*67d0*/  ULDC UR8, c[0x0][0x608] ;  /* 0x0001820000087ab9 */ /* 0x000fe40000000800 */
[--C-:B------:R-:W-:Y:S01]  /*67e0*/  SHF.R.U64 R15, R12, UR8, R3.reuse ;  /* 0x000000080c0f7c19 */ /* 0x100fe20008001203 */
[----:B------:R1:W2:Y:S01]  /*67f0*/  F2I.U32.TRUNC.NTZ R20, R4 ;  /* 0x0000000400147305 */ /* 0x0002a2000020f000 */
[----:B------:R-:W-:Y:S01]  /*6800*/  SHF.R.U32.HI R2, RZ, UR8, R3 ;  /* 0x00000008ff027c19 */ /* 0x000fe20008011603 */
[----:B------:R-:W-:-:S03]  /*6810*/  ULDC UR8, c[0x0][0x658] ;  /* 0x0001960000087ab9 */ /* 0x000fc60000000800 */
[--C-:B------:R-:W-:Y:S02]  /*6820*/  SHF.R.U64 R13, R15, UR8, R2.reuse ;  /* 0x000000080f0d7c19 */ /* 0x100fe40008001202 */
[----:B------:R-:W-:-:S03]  /*6830*/  SHF.R.U32.HI R19, RZ, UR8, R2 ;  /* 0x00000008ff137c19 */ /* 0x000fc60008011602 */
[----:B------:R-:W-:Y:S02]  /*6840*/  IMAD.MOV.U32 R2, RZ, RZ, R13 ;  /* 0x000000ffff027224 */ /* 0x000fe400078e000d */
[----:B------:R-:W-:Y:S01]  /*6850*/  IMAD.MOV.U32 R3, RZ, RZ, R19 ;  /* 0x000000ffff037224 */ /* 0x000fe200078e0013 */
[----:B-1----:R-:W-:Y:S06]  /*6860*/  @!P1 BRA `(.L_x_183) ;  /* 0x0000000000289947 */ /* 0x002fec0003800000 */
        /* <DEDUP_REMOVED lines=10> */
.L_x_183:
[----:B------:R-:W1:Y:S01]  /*6910*/  LDC R4, c[0x0][0x65c] ;  /* 0x00019700ff047b82 */ /* 0x000e620000000800 */
[----:B------:R-:W-:Y:S01]  /*6920*/  ULDC UR8, c[0x0][0x648] ;  /* 0x0001920000087ab9 */ /* 0x000fe20000000800 */
[----:B------:R-:W-:Y:S01]  /*6930*/  LOP3.LUT R15, R15, UR7, RZ, 0xc0, !PT ;  /* 0x000000070f0f7c12 */ /* 0x000fe2000f8ec0ff */
[----:B--2---:R-:W-:Y:S01]  /*6940*/  IMAD.MOV R20, RZ, RZ, -R20 ;  /* 0x000000ffff147224 */ /* 0x004fe200078e0a14 */
[----:B------:R-:W-:Y:S01]  /*6950*/  SHF.R.U64 R2, R2, UR8, R3 ;  /* 0x0000000802027c19 */ /* 0x000fe20008001203 */
[----:B------:R-:W-:Y:S01]  /*6960*/  ULDC UR8, c[0x0][0x638] ;  /* 0x00018e0000087ab9 */ /* 0x000fe20000000800 */
[----:B------:R-:W-:Y:S01]  /*6970*/  LOP3.LUT R12, R12, UR4, RZ, 0xc0, !PT ;  /* 0x000000040c0c7c12 */ /* 0x000fe2000f8ec0ff */
[----:B------:R-:W-:Y:S01]  /*6980*/  ULDC UR9, c[0x0][0x610] ;  /* 0x0001840000097ab9 */ /* 0x000fe20000000800 */
[----:B------:R-:W-:Y:S01]  /*6990*/  IMAD.MOV.U32 R3, RZ, RZ, 0x1 ;  /* 0x00000001ff037424 */ /* 0x000fe200078e00ff */
[----:B-1----:R-:W-:Y:S01]  /*69a0*/  ISETP.NE.AND P1, PT, R4, 0x1, PT ;  /* 0x000000010400780c */ /* 0x002fe20003f25270 */
[----:B------:R-:W-:-:S02]  /*69b0*/  IMAD.MOV R4, RZ, RZ, -R2 ;  /* 0x000000ffff047224 */ /* 0x000fc400078e0a02 */
[----:B------:R-:W-:Y:S02]  /*69c0*/  IMAD R2, R2, UR5, R15 ;  /* 0x0000000502027c24 */ /* 0x000fe4000f8e020f */
[----:B------:R-:W-:Y:S01]  /*69d0*/  IMAD R13, R4, UR8, R13 ;  /* 0x00000008040d7c24 */ /* 0x000fe2000f8e020d */
[----:B------:R-:W-:-:S07]  /*69e0*/  ULDC UR8, c[0x0][0x600] ;  /* 0x0001800000087ab9 */ /* 0x000fce0000000800 */
[----:B0-----:R-:W-:-:S04]  /*69f0*/  @P1 IMAD R11, R14, R20, R9 ;  /* 0x000000140e0b1224 */ /* 0x001fc800078e0209 */
[----:B------:R-:W-:Y:S02]  /*6a00*/  IMAD R11, R2, UR9, R11 ;  /* 0x00000009020b7c24 */ /* 0x000fe4000f8e020b */
[----:B------:R-:W-:-:S05]  /*6a10*/  IMAD R2, R13, UR8, R12 ;  /* 0x000000080d027c24 */ /* 0x000fca000f8e020c */
[----:B------:R-:W-:Y:S02]  /*6a20*/  SEL R22, R2, R11, !P1 ;  /* 0x0000000b02167207 */ /* 0x000fe40004800000 */
[----:B------:R-:W-:Y:S01]  /*6a30*/  SEL R19, R11, R2, !P1 ;  /* 0x000000020b137207 */ /* 0x000fe20004800000 */
[----:B------:R-:W-:-:S07]  /*6a40*/  IMAD.MOV.U32 R2, RZ, RZ, R10 ;  /* 0x000000ffff027224 */ /* 0x000fce00078e000a */
.L_x_181:
[----:B------:R-:W-:Y:S05]  /*6a50*/  BSYNC B1 ;  /* 0x0000000000017941 */ /* 0x000fea0003800000 */
.L_x_180:
[----:B------:R-:W-:-:S13]  /*6a60*/  LOP3.LUT P1, RZ, R3, 0xff, RZ, 0xc0, !PT ;  /* 0x000000ff03ff7812 */ /* 0x000fda000782c0ff */
[----:B------:R-:W-:Y:S05]  /*6a70*/  @P1 BRA `(.L_x_184) ;  /* 0xfffffff400241947 */ /* 0x000fea000383ffff */
[----:B------:R-:W-:Y:S05]  /*6a80*/  BSYNC B0 ;  /* 0x0000000000007941 */ /* 0x000fea0003800000 */
.L_x_172:
[----:B------:R-:W-:-:S03]  /*6a90*/  UMOV UR8, 0xffffffff ;  /* 0xffffffff00087882 */ /* 0x000fc60000000000 */
[----:B------:R-:W-:Y:S05]  /*6aa0*/  BRA.DIV UR8, `(.L_x_185) ;  /* 0x0000000e08387947 */ /* 0x000fea000b800000 */
[----:B------:R-:W-:-:S13]  /*6ab0*/  ELECT P6, URZ, PT ;  /* 0x00000000003f782f */ /* 0x000fda00038c0000 */
.L_x_215:
[----:B------:R-:W-:Y:S04]  /*6ac0*/  BSSY B0, `(.L_x_186) ;  /* 0x00000a9000007945 */ /* 0x000fe80003800000 */
[----:B------:R-:W-:Y:S05]  /*6ad0*/  @!P6 BRA `(.L_x_187) ;  /* 0x00000008009ce947 */ /* 0x000fea0003800000 */
[----:B------:R-:W-:-:S04]  /*6ae0*/  LOP3.LUT R16, R16, 0x2, RZ, 0xfc, !PT ;  /* 0x0000000210107812 */ /* 0x000fc800078efcff */
[----:B------:R-:W-:-:S13]  /*6af0*/  ISETP.NE.AND P0, PT, R16, 0x3, PT ;  /* 0x000000031000780c */ /* 0x000fda0003f05270 */
[----:B------:R-:W-:Y:S05]  /*6b00*/  @!P0 BRA `(.L_x_188) ;  /* 0x0000000000048947 */ /* 0x000fea0003800000 */
[----:B------:R-:W-:Y:S01]  /*6b10*/  BPT.TRAP 0x1 ;  /* 0x000000040000795c */ /* 0x000fe20000300000 */
.L_x_188:
[----:B------:R-:W0:Y:S01]  /*6b20*/  S2R R3, SR_CgaCtaId ;  /* 0x0000000000037919 */ /* 0x000e220000008800 */
[----:B------:R-:W-:Y:S02]  /*6b30*/  MOV R2, 0x400 ;  /* 0x0000040000027802 */ /* 0x000fe40000000f00 */
[----:B------:R-:W-:Y:S02]  /*6b40*/  SHF.L.U32 R4, R0, 0x1f, RZ ;  /* 0x0000001f00047819 */ /* 0x000fe400000006ff */
[----:B0-----:R-:W-:-:S05]  /*6b50*/  LEA R2, R3, R2, 0x18 ;  /* 0x0000000203027211 */ /* 0x001fca00078ec0ff */
[----:B------:R-:W-:-:S04]  /*6b60*/  VIADD R2, R2, 0x90 ;  /* 0x0000009002027836 */ /* 0x000fc80000000000 */
[C---:B------:R-:W-:Y:S02]  /*6b70*/  IMAD R9, R7.reuse, 0x8, R2 ;  /* 0x0000000807097824 */ /* 0x040fe400078e0202 */
[----:B------:R-:W-:Y:S02]  /*6b80*/  VIADD R7, R7, 0x1 ;  /* 0x0000000107077836 */ /* 0x000fe40000000000 */
[----:B------:R-:W0:Y:S03]  /*6b90*/  SYNCS.PHASECHK.TRANS64.TRYWAIT P0, [R9+URZ], R4 ;  /* 0x00000004090075a7 */ /* 0x000e26000800017f */
[----:B------:R-:W-:-:S04]  /*6ba0*/  ISETP.NE.AND P1, PT, R7, 0x12, PT ;  /* 0x000000120700780c */ /* 0x000fc80003f25270 */
[----:B------:R-:W-:Y:S02]  /*6bb0*/  SEL R3, RZ, 0x1, P1 ;  /* 0x00000001ff037807 */ /* 0x000fe40000800000 */
[----:B------:R-:W-:Y:S02]  /*6bc0*/  SEL R7, R7, RZ, P1 ;  /* 0x000000ff07077207 */ /* 0x000fe40000800000 */
[----:B------:R-:W-:-:S03]  /*6bd0*/  LOP3.LUT R6, R0, R3, RZ, 0x3c, !PT ;  /* 0x0000000300067212 */ /* 0x000fc600078e3cff */
[----:B------:R-:W-:Y:S01]  /*6be0*/  IMAD R8, R7, 0x8, R2 ;  /* 0x0000000807087824 */ /* 0x000fe200078e0202 */
[----:B------:R-:W-:Y:S01]  /*6bf0*/  SHF.L.U32 R5, R6, 0x1f, RZ ;  /* 0x0000001f06057819 */ /* 0x000fe200000006ff */
[----:B0-----:R-:W-:Y:S06]  /*6c00*/  @!P0 BRA `(.L_x_189) ;  /* 0x0000000c00008947 */ /* 0x001fec0003800000 */
.L_x_216:
[----:B------:R-:W1:Y:S01]  /*6c10*/  SYNCS.PHASECHK.TRANS64.TRYWAIT P0, [R8+URZ], R5 ;  /* 0x00000005080075a7 */ /* 0x000e62000800017f */
[----:B------:R-:W-:-:S05]  /*6c20*/  VIADD R0, R7, 0x1 ;  /* 0x0000000107007836 */ /* 0x000fca0000000000 */
[----:B------:R-:W-:-:S04]  /*6c30*/  ISETP.NE.AND P1, PT, R0, 0x12, PT ;  /* 0x000000120000780c */ /* 0x000fc80003f25270 */
[----:B------:R-:W-:Y:S02]  /*6c40*/  SEL R3, RZ, 0x1, P1 ;  /* 0x00000001ff037807 */ /* 0x000fe40000800000 */
[----:B------:R-:W-:Y:S02]  /*6c50*/  SEL R7, R0, RZ, P1 ;  /* 0x000000ff00077207 */ /* 0x000fe40000800000 */
[----:B------:R-:W-:-:S03]  /*6c60*/  LOP3.LUT R6, R6, R3, RZ, 0x3c, !PT ;  /* 0x0000000306067212 */ /* 0x000fc600078e3cff */
[----:B0-----:R-:W-:Y:S01]  /*6c70*/  IMAD R9, R7, 0x8, R2 ;  /* 0x0000000807097824 */ /* 0x001fe200078e0202 */
[----:B------:R-:W-:Y:S01]  /*6c80*/  SHF.L.U32 R4, R6, 0x1f, RZ ;  /* 0x0000001f06047819 */ /* 0x000fe200000006ff */
[----:B-1----:R-:W-:Y:S06]  /*6c90*/  @!P0 BRA `(.L_x_190) ;  /* 0x0000000800f08947 */ /* 0x002fec0003800000 */
.L_x_217:
        /* <DEDUP_REMOVED lines=9> */
.L_x_218:
        /* <DEDUP_REMOVED lines=9> */
.L_x_219:
        /* <DEDUP_REMOVED lines=9> */
.L_x_220:
        /* <DEDUP_REMOVED lines=9> */
.L_x_221:
        /* <DEDUP_REMOVED lines=9> */
.L_x_222:
        /* <DEDUP_REMOVED lines=9> */
.L_x_223:
        /* <DEDUP_REMOVED lines=9> */
.L_x_224:
        /* <DEDUP_REMOVED lines=9> */
.L_x_225:
        /* <DEDUP_REMOVED lines=9> */
.L_x_226:
        /* <DEDUP_REMOVED lines=9> */
.L_x_227:
        /* <DEDUP_REMOVED lines=9> */
.L_x_228:
        /* <DEDUP_REMOVED lines=9> */
.L_x_229:
        /* <DEDUP_REMOVED lines=9> */
.L_x_230:
[----:B------:R-:W1:Y:S01]  /*73f0*/  SYNCS.PHASECHK.TRANS64.TRYWAIT P0, [R8+URZ], R5 ;  /* 0x00000005080075a7 */ /* 0x000e62000800017f */
[----:B------:R-:W-:-:S05]  /*7400*/  VIADD R0, R7, 0x1 ;  /* 0x0000000107007836 */ /* 0x000fca0000000000 */
[----:B------:R-:W-:-:S04]  /*7410*/  ISETP.NE.AND P1, PT, R0, 0x12, PT ;  /* 0x000000120000780c */ /* 0x000fc80003f25270 */
[----:B------:R-:W-:Y:S02]  /*7420*/  SEL R3, RZ, 0x1, P1 ;  /* 0x00000001ff037807 */ /* 0x000fe40000800000 */
[----:B------:R-:W-:Y:S02]  /*7430*/  SEL R7, R0, RZ, P1 ;  /* 0x000000ff00077207 */ /* 0x000fe40000800000 */
[----:B0-----:R-:W-:-:S03]  /*7440*/  LOP3.LUT R9, R6, R3, RZ, 0x3c, !PT ;  /* 0x0000000306097212 */ /* 0x001fc600078e3cff */
[----:B------:R-:W-:Y:S01]  /*7450*/  IMAD R11, R7, 0x8, R2 ;  /* 0x00000008070b7824 */ /* 0x000fe200078e0202 */
[----:B------:R-:W-:Y:S01]  /*7460*/  SHF.L.U32 R6, R9, 0x1f, RZ ;  /* 0x0000001f09067819 */ /* 0x000fe200000006ff */
[----:B-1----:R-:W-:Y:S06]  /*7470*/  @!P0 BRA `(.L_x_204) ;  /* 0x0000000800108947 */ /* 0x002fec0003800000 */
.L_x_231:
[----:B------:R-:W1:Y:S01]  /*7480*/  SYNCS.PHASECHK.TRANS64.TRYWAIT P0, [R11+URZ], R6 ;  /* 0x000000060b0075a7 */ /* 0x000e62000800017f */
[----:B------:R-:W-:-:S05]  /*7490*/  VIADD R0, R7, 0x1 ;  /* 0x0000000107007836 */ /* 0x000fca0000000000 */
[----:B------:R-:W-:-:S04]  /*74a0*/  ISETP.NE.AND P1, PT, R0, 0x12, PT ;  /* 0x000000120000780c */ /* 0x000fc80003f25270 */
[----:B------:R-:W-:Y:S02]  /*74b0*/  SEL R4, RZ, 0x1, P1 ;  /* 0x00000001ff047807 */ /* 0x000fe40000800000 */
[----:B------:R-:W-:Y:S02]  /*74c0*/  SEL R3, R0, RZ, P1 ;  /* 0x000000ff00037207 */ /* 0x000fe40000800000 */
[----:B------:R-:W-:Y:S01]  /*74d0*/  LOP3.LUT R0, R9, R4, RZ, 0x3c, !PT ;  /* 0x0000000409007212 */ /* 0x000fe200078e3cff */
[----:B-1----:R-:W-:Y:S06]  /*74e0*/  @!P0 BRA `(.L_x_205) ;  /* 0x0000000800088947 */ /* 0x002fec0003800000 */
.L_x_232:
[----:B------:R-:W-:Y:S01]  /*74f0*/  IMAD R3, R3, 0x8, R2 ;  /* 0x0000000803037824 */ /* 0x000fe200078e0202 */
[----:B------:R-:W-:-:S07]  /*7500*/  SHF.L.U32 R0, R0, 0x1f, RZ ;  /* 0x0000001f00007819 */ /* 0x000fce00000006ff */
.L_x_206:
[----:B--2---:R2:W3:Y:S02]  /*7510*/  SYNCS.PHASECHK.TRANS64.TRYWAIT P0, [R3+URZ], R0 ;  /* 0x00000000030075a7 */ /* 0x0044e4000800017f */
[----:B---3--:R-:W-:Y:S05]  /*7520*/  @!P0 NANOSLEEP.SYNCS 0x989680 ;  /* 0x009896800000895d */ /* 0x008fea0003900000 */
[----:B------:R-:W3:Y:S02]  /*7530*/  @!P0 SYNCS.PHASECHK.TRANS64 P0, [R3+URZ], R0 ;  /* 0x00000000030085a7 */ /* 0x000ee4000800007f */
[----:B---3--:R-:W-:Y:S05]  /*7540*/  @!P0 BRA `(.L_x_206) ;  /* 0xfffffffc00f08947 */ /* 0x008fea000383ffff */
.L_x_187:
[----:B------:R-:W-:Y:S05]  /*7550*/  BSYNC B0 ;  /* 0x0000000000007941 */ /* 0x000fea0003800000 */
.L_x_186:
[----:B------:R-:W-:Y:S05]  /*7560*/  EXIT ;  /* 0x000000000000794d */ /* 0x000fea0003800000 */
.L_x_20:
[----:B-1----:R1:W2:Y:S02]  /*7570*/  SYNCS.PHASECHK.TRANS64.TRYWAIT P0, [R97+URZ], R0 ;  /* 0x00000000610075a7 */ /* 0x0022a4000800017f */
[----:B--2---:R-:W-:Y:S05]  /*7580*/  @!P0 NANOSLEEP.SYNCS 0x989680 ;  /* 0x009896800000895d */ /* 0x004fea0003900000 */
[----:B------:R-:W2:Y:S02]  /*7590*/  @!P0 SYNCS.PHASECHK.TRANS64 P0, [R97+URZ], R0 ;  /* 0x00000000610085a7 */ /* 0x000ea4000800007f */
[----:B--2---:R-:W-:Y:S05]  /*75a0*/  @!P0 BRA `(.L_x_20) ;  /* 0xfffffffc00f08947 */ /* 0x004fea000383ffff */
[----:B------:R-:W-:Y:S05]  /*75b0*/  BRA `(.L_x_207) ;  /* 0xffffffa000e07947 */ /* 0x000fea000383ffff */
.L_x_25:
[----:B--2---:R2:W3:Y:S02]  /*75c0*/  SYNCS.PHASECHK.TRANS64.TRYWAIT P1, [R3+URZ], R0 ;  /* 0x00000000030075a7 */ /* 0x0044e4000802017f */
[----:B---3--:R-:W-:Y:S05]  /*75d0*/  @!P1 NANOSLEEP.SYNCS 0x989680 ;  /* 0x009896800000995d */ /* 0x008fea0003900000 */
[----:B------:R-:W3:Y:S02]  /*75e0*/  @!P1 SYNCS.PHASECHK.TRANS64 P1, [R3+URZ], R0 ;  /* 0x00000000030095a7 */ /* 0x000ee4000802007f */
[----:B---3--:R-:W-:Y:S05]  /*75f0*/  @!P1 BRA `(.L_x_25) ;  /* 0xfffffffc00f09947 */ /* 0x008fea000383ffff */
[----:B------:R-:W-:Y:S05]  /*7600*/  BRA `(.L_x_24) ;  /* 0xffffffa400487947 */ /* 0x000fea000383ffff */
.L_x_30:
[----:B--2---:R-:W-:-:S04]  /*7610*/  IMAD.U32 R5, RZ, RZ, UR4 ;  /* 0x00000004ff057e24 */ /* 0x004fc8000f8e00ff */
[----:B------:R2:W3:Y:S03]  /*7620*/  SYNCS.PHASECHK.TRANS64.TRYWAIT P1, [R5+URZ], R4 ;  /* 0x00000004050075a7 */ /* 0x0004e6000802017f */
[----:B---3--:R-:W-:Y:S05]  /*7630*/  @!P1 NANOSLEEP.SYNCS 0x989680 ;  /* 0x009896800000995d */ /* 0x008fea0003900000 */
[----:B------:R-:W3:Y:S02]  /*7640*/  @!P1 SYNCS.PHASECHK.TRANS64 P1, [R5+URZ], R4 ;  /* 0x00000004050095a7 */ /* 0x000ee4000802007f */
[----:B---3--:R-:W-:Y:S05]  /*7650*/  @!P1 BRA `(.L_x_30) ;  /* 0xfffffffc00ec9947 */ /* 0x008fea000383ffff */
[----:B------:R-:W-:Y:S05]  /*7660*/  BRA `(.L_x_29) ;  /* 0xffffffa400c07947 */ /* 0x000fea000383ffff */
.L_x_36:
[----:B-1----:R1:W2:Y:S02]  /*7670*/  SYNCS.PHASECHK.TRANS64.TRYWAIT P0, [R97+URZ+0x10], R0 ;  /* 0x00001000610075a7 */ /* 0x0022a4000800017f */
[----:B--2---:R-:W-:Y:S05]  /*7680*/  @!P0 NANOSLEEP.SYNCS 0x989680 ;  /* 0x009896800000895d */ /* 0x004fea0003900000 */
[----:B------:R-:W2:Y:S02]  /*7690*/  @!P0 SYNCS.PHASECHK.TRANS64 P0, [R97+URZ+0x10], R0 ;  /* 0x00001000610085a7 */ /* 0x000ea4000800007f */
[----:B--2---:R-:W-:Y:S05]  /*76a0*/  @!P0 BRA `(.L_x_36) ;  /* 0xfffffffc00f08947 */ /* 0x004fea000383ffff */
[----:B------:R-:W-:Y:S05]  /*76b0*/  BRA `(.L_x_208) ;  /* 0xffffffa800cc7947 */ /* 0x000fea000383ffff */
.L_x_173:
[----:B------:R-:W-:Y:S01]  /*76c0*/  BSSY B1, `(.L_x_209) ;  /* 0x0000006000017945 */ /* 0x000fe20003800000 */
[----:B------:R-:W-:-:S07]  /*76d0*/  IMAD.MOV.U32 R15, RZ, RZ, -0x1 ;  /* 0xffffffffff0f7424 */ /* 0x000fce00078e00ff */
[----:B-----5:R-:W-:Y:S05]  /*76e0*/  WARPSYNC.COLLECTIVE R15, `(.L_x_210) ;  /* 0x000000000f0c7348 */ /* 0x020fea0003c00000 */
[----:B------:R-:W-:Y:S02]  /*76f0*/  ELECT P6, UR62, PT ;  /* 0x00000000003e782f */ /* 0x000fe400038c0000 */
[----:B------:R-:W-:Y:S01]  /*7700*/  MOV R14, UR62 ;  /* 0x0000003e000e7c02 */ /* 0x000fe20008000f00 */
[----:B-----5:R-:W-:Y:S10]  /*7710*/  ENDCOLLECTIVE ;  /* 0x000000000000791b */ /* 0x020ff40003800000 */
.L_x_210:
[----:B------:R-:W-:Y:S05]  /*7720*/  BSYNC B1 ;  /* 0x0000000000017941 */ /* 0x000fea0003800000 */
.L_x_209:
[----:B------:R-:W-:Y:S05]  /*7730*/  BRA `(.L_x_211) ;  /* 0xffffffe800007947 */ /* 0x000fea000383ffff */
.L_x_176:
[----:B0-----:R0:W1:Y:S02]  /*7740*/  SYNCS.PHASECHK.TRANS64.TRYWAIT P1, [R10+URZ+0x90], R5 ;  /* 0x000090050a0075a7 */ /* 0x001064000802017f */
[----:B-1----:R-:W-:Y:S05]  /*7750*/  @!P1 NANOSLEEP.SYNCS 0x989680 ;  /* 0x009896800000995d */ /* 0x002fea0003900000 */
[----:B------:R-:W1:Y:S02]  /*7760*/  @!P1 SYNCS.PHASECHK.TRANS64 P1, [R10+URZ+0x90], R5 ;  /* 0x000090050a0095a7 */ /* 0x000e64000802007f */
[----:B-1----:R-:W-:Y:S05]  /*7770*/  @!P1 BRA `(.L_x_176) ;  /* 0xfffffffc00f09947 */ /* 0x002fea000383ffff */
[----:B------:R-:W-:Y:S05]  /*7780*/  BRA `(.L_x_212) ;  /* 0xffffffe800387947 */ /* 0x000fea000383ffff */
.L_x_185:
[----:B------:R-:W-:Y:S01]  /*7790*/  BSSY B0, `(.L_x_213) ;  /* 0x0000006000007945 */ /* 0x000fe20003800000 */
[----:B------:R-:W-:-:S07]  /*77a0*/  IMAD.MOV.U32 R15, RZ, RZ, -0x1 ;  /* 0xffffffffff0f7424 */ /* 0x000fce00078e00ff */
[----:B-----5:R-:W-:Y:S05]  /*77b0*/  WARPSYNC.COLLECTIVE R15, `(.L_x_214) ;  /* 0x000000000f0c7348 */ /* 0x020fea0003c00000 */
[----:B------:R-:W-:Y:S02]  /*77c0*/  ELECT P6, UR62, PT ;  /* 0x00000000003e782f */ /* 0x000fe400038c0000 */
[----:B------:R-:W-:Y:S01]  /*77d0*/  MOV R14, UR62 ;  /* 0x0000003e000e7c02 */ /* 0x000fe20008000f00 */
[----:B-----5:R-:W-:Y:S10]  /*77e0*/  ENDCOLLECTIVE ;  /* 0x000000000000791b */ /* 0x020ff40003800000 */
.L_x_214:
[----:B------:R-:W-:Y:S05]  /*77f0*/  BSYNC B0 ;  /* 0x0000000000007941 */ /* 0x000fea0003800000 */
.L_x_213:
[----:B------:R-:W-:Y:S05]  /*7800*/  BRA `(.L_x_215) ;  /* 0xfffffff000ac7947 */ /* 0x000fea000383ffff */
.L_x_189:
[----:B0-----:R0:W1:Y:S02]  /*7810*/  SYNCS.PHASECHK.TRANS64.TRYWAIT P0, [R9+URZ], R4 ;  /* 0x00000004090075a7 */ /* 0x001064000800017f */
[----:B-1----:R-:W-:Y:S05]  /*7820*/  @!P0 NANOSLEEP.SYNCS 0x989680 ;  /* 0x009896800000895d */ /* 0x002fea0003900000 */
[----:B------:R-:W1:Y:S02]  /*7830*/  @!P0 SYNCS.PHASECHK.TRANS64 P0, [R9+URZ], R4 ;  /* 0x00000004090085a7 */ /* 0x000e64000800007f */
[----:B-1----:R-:W-:Y:S05]  /*7840*/  @!P0 BRA `(.L_x_189) ;  /* 0xfffffffc00f08947 */ /* 0x002fea000383ffff */
[----:B------:R-:W-:Y:S05]  /*7850*/  BRA `(.L_x_216) ;  /* 0xfffffff000ec7947 */ /* 0x000fea000383ffff */
.L_x_190:
[----:B0-----:R0:W1:Y:S02]  /*7860*/  SYNCS.PHASECHK.TRANS64.TRYWAIT P0, [R8+URZ], R5 ;  /* 0x00000005080075a7 */ /* 0x001064000800017f */
[----:B-1----:R-:W-:Y:S05]  /*7870*/  @!P0 NANOSLEEP.SYNCS 0x989680 ;  /* 0x009896800000895d */ /* 0x002fea0003900000 */
[----:B------:R-:W1:Y:S02]  /*7880*/  @!P0 SYNCS.PHASECHK.TRANS64 P0, [R8+URZ], R5 ;  /* 0x00000005080085a7 */ /* 0x000e64000800007f */
[----:B-1----:R-:W-:Y:S05]  /*7890*/  @!P0 BRA `(.L_x_190) ;  /* 0xfffffffc00f08947 */ /* 0x002fea000383ffff */
[----:B------:R-:W-:Y:S05]  /*78a0*/  BRA `(.L_x_217) ;  /* 0xfffffff000fc7947 */ /* 0x000fea000383ffff */
.L_x_191:
[----:B0-----:R0:W1:Y:S02]  /*78b0*/  SYNCS.PHASECHK.TRANS64.TRYWAIT P0, [R9+URZ], R4 ;  /* 0x00000004090075a7 */ /* 0x001064000800017f */
[----:B-1----:R-:W-:Y:S05]  /*78c0*/  @!P0 NANOSLEEP.SYNCS 0x989680 ;  /* 0x009896800000895d */ /* 0x002fea0003900000 */
[----:B------:R-:W1:Y:S02]  /*78d0*/  @!P0 SYNCS.PHASECHK.TRANS64 P0, [R9+URZ], R4 ;  /* 0x00000004090085a7 */ /* 0x000e64000800007f */
[----:B-1----:R-:W-:Y:S05]  /*78e0*/  @!P0 BRA `(.L_x_191) ;  /* 0xfffffffc00f08947 */ /* 0x002fea000383ffff */
[----:B------:R-:W-:Y:S05]  /*78f0*/  BRA `(.L_x_218) ;  /* 0xfffffff4000c7947 */ /* 0x000fea000383ffff */
.L_x_192:
[----:B0-----:R0:W1:Y:S02]  /*7900*/  SYNCS.PHASECHK.TRANS64.TRYWAIT P0, [R8+URZ], R5 ;  /* 0x00000005080075a7 */ /* 0x001064000800017f */
[----:B-1----:R-:W-:Y:S05]  /*7910*/  @!P0 NANOSLEEP.SYNCS 0x989680 ;  /* 0x009896800000895d */ /* 0x002fea0003900000 */
[----:B------:R-:W1:Y:S02]  /*7920*/  @!P0 SYNCS.PHASECHK.TRANS64 P0, [R8+URZ], R5 ;  /* 0x00000005080085a7 */ /* 0x000e64000800007f */
[----:B-1----:R-:W-:Y:S05]  /*7930*/  @!P0 BRA `(.L_x_192) ;  /* 0xfffffffc00f08947 */ /* 0x002fea000383ffff */
[----:B------:R-:W-:Y:S05]  /*7940*/  BRA `(.L_x_219) ;  /* 0xfffffff4001c7947 */ /* 0x000fea000383ffff */
.L_x_193:
[----:B0-----:R0:W1:Y:S02]  /*7950*/  SYNCS.PHASECHK.TRANS64.TRYWAIT P0, [R9+URZ], R4 ;  /* 0x00000004090075a7 */ /* 0x001064000800017f */
[----:B-1----:R-:W-:Y:S05]  /*7960*/  @!P0 NANOSLEEP.SYNCS 0x989680 ;  /* 0x009896800000895d */ /* 0x002fea0003900000 */
[----:B------:R-:W1:Y:S02]  /*7970*/  @!P0 SYNCS.PHASECHK.TRANS64 P0, [R9+URZ], R4 ;  /* 0x00000004090085a7 */ /* 0x000e64000800007f */
[----:B-1----:R-:W-:Y:S05]  /*7980*/  @!P0 BRA `(.L_x_193) ;  /* 0xfffffffc00f08947 */ /* 0x002fea000383ffff */
[----:B------:R-:W-:Y:S05]  /*7990*/  BRA `(.L_x_220) ;  /* 0xfffffff4002c7947 */ /* 0x000fea000383ffff */
.L_x_194:
[----:B0-----:R0:W1:Y:S02]  /*79a0*/  SYNCS.PHASECHK.TRANS64.TRYWAIT P0, [R8+URZ], R5 ;  /* 0x00000005080075a7 */ /* 0x001064000800017f */
[----:B-1----:R-:W-:Y:S05]  /*79b0*/  @!P0 NANOSLEEP.SYNCS 0x989680 ;  /* 0x009896800000895d */ /* 0x002fea0003900000 */
[----:B------:R-:W1:Y:S02]  /*79c0*/  @!P0 SYNCS.PHASECHK.TRANS64 P0, [R8+URZ], R5 ;  /* 0x00000005080085a7 */ /* 0x000e64000800007f */
[----:B-1----:R-:W-:Y:S05]  /*79d0*/  @!P0 BRA `(.L_x_194) ;  /* 0xfffffffc00f08947 */ /* 0x002fea000383ffff */
[----:B------:R-:W-:Y:S05]  /*79e0*/  BRA `(.L_x_221) ;  /* 0xfffffff4003c7947 */ /* 0x000fea000383ffff */
.L_x_195:
[----:B0-----:R0:W1:Y:S02]  /*79f0*/  SYNCS.PHASECHK.TRANS64.TRYWAIT P0, [R9+URZ], R4 ;  /* 0x00000004090075a7 */ /* 0x001064000800017f */
[----:B-1----:R-:W-:Y:S05]  /*7a00*/  @!P0 NANOSLEEP.SYNCS 0x989680 ;  /* 0x009896800000895d */ /* 0x002fea0003900000 */
[----:B------:R-:W1:Y:S02]  /*7a10*/  @!P0 SYNCS.PHASECHK.TRANS64 P0, [R9+URZ], R4 ;  /* 0x00000004090085a7 */ /* 0x000e64000800007f */
[----:B-1----:R-:W-:Y:S05]  /*7a20*/  @!P0 BRA `(.L_x_195) ;  /* 0xfffffffc00f08947 */ /* 0x002fea000383ffff */
[----:B------:R-:W-:Y:S05]  /*7a30*/  BRA `(.L_x_222) ;  /* 0xfffffff4004c7947 */ /* 0x000fea000383ffff */
.L_x_196:
[----:B0-----:R0:W1:Y:S02]  /*7a40*/  SYNCS.PHASECHK.TRANS64.TRYWAIT P0, [R8+URZ], R5 ;  /* 0x00000005080075a7 */ /* 0x001064000800017f */
[----:B-1----:R-:W-:Y:S05]  /*7a50*/  @!P0 NANOSLEEP.SYNCS 0x989680 ;  /* 0x009896800000895d */ /* 0x002fea0003900000 */
[----:B------:R-:W1:Y:S02]  /*7a60*/  @!P0 SYNCS.PHASECHK.TRANS64 P0, [R8+URZ], R5 ;  /* 0x00000005080085a7 */ /* 0x000e64000800007f */
[----:B-1----:R-:W-:Y:S05]  /*7a70*/  @!P0 BRA `(.L_x_196) ;  /* 0xfffffffc00f08947 */ /* 0x002fea000383ffff */
[----:B------:R-:W-:Y:S05]  /*7a80*/  BRA `(.L_x_223) ;  /* 0xfffffff4005c7947 */ /* 0x000fea000383ffff */
.L_x_197:
[----:B0-----:R0:W1:Y:S02]  /*7a90*/  SYNCS.PHASECHK.TRANS64.TRYWAIT P0, [R9+URZ], R4 ;  /* 0x00000004090075a7 */ /* 0x001064000800017f */
[----:B-1----:R-:W-:Y:S05]  /*7aa0*/  @!P0 NANOSLEEP.SYNCS 0x989680 ;  /* 0x009896800000895d */ /* 0x002fea0003900000 */
[----:B------:R-:W1:Y:S02]  /*7ab0*/  @!P0 SYNCS.PHASECHK.TRANS64 P0, [R9+URZ], R4 ;  /* 0x00000004090085a7 */ /* 0x000e64000800007f */
[----:B-1----:R-:W-:Y:S05]  /*7ac0*/  @!P0 BRA `(.L_x_197) ;  /* 0xfffffffc00f08947 */ /* 0x002fea000383ffff */
[----:B------:R-:W-:Y:S05]  /*7ad0*/  BRA `(.L_x_224) ;  /* 0xfffffff4006c7947 */ /* 0x000fea000383ffff */
.L_x_198:
[----:B0-----:R0:W1:Y:S02]  /*7ae0*/  SYNCS.PHASECHK.TRANS64.TRYWAIT P0, [R8+URZ], R5 ;  /* 0x00000005080075a7 */ /* 0x001064000800017f */
[----:B-1----:R-:W-:Y:S05]  /*7af0*/  @!P0 NANOSLEEP.SYNCS 0x989680 ;  /* 0x009896800000895d */ /* 0x002fea0003900000 */
[----:B------:R-:W1:Y:S02]  /*7b00*/  @!P0 SYNCS.PHASECHK.TRANS64 P0, [R8+URZ], R5 ;  /* 0x00000005080085a7 */ /* 0x000e64000800007f */
[----:B-1----:R-:W-:Y:S05]  /*7b10*/  @!P0 BRA `(.L_x_198) ;  /* 0xfffffffc00f08947 */ /* 0x002fea000383ffff */
[----:B------:R-:W-:Y:S05]  /*7b20*/  BRA `(.L_x_225) ;  /* 0xfffffff4007c7947 */ /* 0x000fea000383ffff */
.L_x_199:
[----:B0-----:R0:W1:Y:S02]  /*7b30*/  SYNCS.PHASECHK.TRANS64.TRYWAIT P0, [R9+URZ], R4 ;  /* 0x00000004090075a7 */ /* 0x001064000800017f */
[----:B-1----:R-:W-:Y:S05]  /*7b40*/  @!P0 NANOSLEEP.SYNCS 0x989680 ;  /* 0x009896800000895d */ /* 0x002fea0003900000 */
[----:B------:R-:W1:Y:S02]  /*7b50*/  @!P0 SYNCS.PHASECHK.TRANS64 P0, [R9+URZ], R4 ;  /* 0x00000004090085a7 */ /* 0x000e64000800007f */
[----:B-1----:R-:W-:Y:S05]  /*7b60*/  @!P0 BRA `(.L_x_199) ;  /* 0xfffffffc00f08947 */ /* 0x002fea000383ffff */
[----:B------:R-:W-:Y:S05]  /*7b70*/  BRA `(.L_x_226) ;  /* 0xfffffff4008c7947 */ /* 0x000fea000383ffff */
.L_x_200:
[----:B0-----:R0:W1:Y:S02]  /*7b80*/  SYNCS.PHASECHK.TRANS64.TRYWAIT P0, [R8+URZ], R5 ;  /* 0x00000005080075a7 */ /* 0x001064000800017f */
[----:B-1----:R-:W-:Y:S05]  /*7b90*/  @!P0 NANOSLEEP.SYNCS 0x989680 ;  /* 0x009896800000895d */ /* 0x002fea0003900000 */
[----:B------:R-:W1:Y:S02]  /*7ba0*/  @!P0 SYNCS.PHASECHK.TRANS64 P0, [R8+URZ], R5 ;  /* 0x00000005080085a7 */ /* 0x000e64000800007f */
[----:B-1----:R-:W-:Y:S05]  /*7bb0*/  @!P0 BRA `(.L_x_200) ;  /* 0xfffffffc00f08947 */ /* 0x002fea000383ffff */
[----:B------:R-:W-:Y:S05]  /*7bc0*/  BRA `(.L_x_227) ;  /* 0xfffffff4009c7947 */ /* 0x000fea000383ffff */
.L_x_201:
[----:B0-----:R0:W1:Y:S02]  /*7bd0*/  SYNCS.PHASECHK.TRANS64.TRYWAIT P0, [R9+URZ], R4 ;  /* 0x00000004090075a7 */ /* 0x001064000800017f */
[----:B-1----:R-:W-:Y:S05]  /*7be0*/  @!P0 NANOSLEEP.SYNCS 0x989680 ;  /* 0x009896800000895d */ /* 0x002fea0003900000 */
[----:B------:R-:W1:Y:S02]  /*7bf0*/  @!P0 SYNCS.PHASECHK.TRANS64 P0, [R9+URZ], R4 ;  /* 0x00000004090085a7 */ /* 0x000e64000800007f */
[----:B-1----:R-:W-:Y:S05]  /*7c00*/  @!P0 BRA `(.L_x_201) ;  /* 0xfffffffc00f08947 */ /* 0x002fea000383ffff */
[----:B------:R-:W-:Y:S05]  /*7c10*/  BRA `(.L_x_228) ;  /* 0xfffffff400ac7947 */ /* 0x000fea000383ffff */
.L_x_202:
[----:B0-----:R0:W1:Y:S02]  /*7c20*/  SYNCS.PHASECHK.TRANS64.TRYWAIT P0, [R8+URZ], R5 ;  /* 0x00000005080075a7 */ /* 0x001064000800017f */
[----:B-1----:R-:W-:Y:S05]  /*7c30*/  @!P0 NANOSLEEP.SYNCS 0x989680 ;  /* 0x009896800000895d */ /* 0x002fea0003900000 */
[----:B------:R-:W1:Y:S02]  /*7c40*/  @!P0 SYNCS.PHASECHK.TRANS64 P0, [R8+URZ], R5 ;  /* 0x00000005080085a7 */ /* 0x000e64000800007f */
[----:B-1----:R-:W-:Y:S05]  /*7c50*/  @!P0 BRA `(.L_x_202) ;  /* 0xfffffffc00f08947 */ /* 0x002fea000383ffff */
[----:B------:R-:W-:Y:S05]  /*7c60*/  BRA `(.L_x_229) ;  /* 0xfffffff400bc7947 */ /* 0x000fea000383ffff */
.L_x_203:
[----:B0-----:R0:W1:Y:S02]  /*7c70*/  SYNCS.PHASECHK.TRANS64.TRYWAIT P0, [R9+URZ], R4 ;  /* 0x00000004090075a7 */ /* 0x001064000800017f */
[----:B-1----:R-:W-:Y:S05]  /*7c80*/  @!P0 NANOSLEEP.SYNCS 0x989680 ;  /* 0x009896800000895d */ /* 0x002fea0003900000 */
[----:B------:R-:W1:Y:S02]  /*7c90*/  @!P0 SYNCS.PHASECHK.TRANS64 P0, [R9+URZ], R4 ;  /* 0x00000004090085a7 */ /* 0x000e64000800007f */
[----:B-1----:R-:W-:Y:S05]  /*7ca0*/  @!P0 BRA `(.L_x_203) ;  /* 0xfffffffc00f08947 */ /* 0x002fea000383ffff */
[----:B------:R-:W-:Y:S05]  /*7cb0*/  BRA `(.L_x_230) ;  /* 0xfffffff400cc7947 */ /* 0x000fea000383ffff */
.L_x_204:
[----:B0-----:R0:W1:Y:S02]  /*7cc0*/  SYNCS.PHASECHK.TRANS64.TRYWAIT P0, [R8+URZ], R5 ;  /* 0x00000005080075a7 */ /* 0x001064000800017f */
[----:B-1----:R-:W-:Y:S05]  /*7cd0*/  @!P0 NANOSLEEP.SYNCS 0x989680 ;  /* 0x009896800000895d */ /* 0x002fea0003900000 */
[----:B------:R-:W1:Y:S02]  /*7ce0*/  @!P0 SYNCS.PHASECHK.TRANS64 P0, [R8+URZ], R5 ;  /* 0x00000005080085a7 */ /* 0x000e64000800007f */
[----:B-1----:R-:W-:Y:S05]  /*7cf0*/  @!P0 BRA `(.L_x_204) ;  /* 0xfffffffc00f08947 */ /* 0x002fea000383ffff */
[----:B------:R-:W-:Y:S05]  /*7d00*/  BRA `(.L_x_231) ;  /* 0xfffffff400dc7947 */ /* 0x000fea000383ffff */
.L_x_205:
[----:B-1----:R1:W2:Y:S02]  /*7d10*/  SYNCS.PHASECHK.TRANS64.TRYWAIT P0, [R11+URZ], R6 ;  /* 0x000000060b0075a7 */ /* 0x0022a4000800017f */
[----:B--2---:R-:W-:Y:S05]  /*7d20*/  @!P0 NANOSLEEP.SYNCS 0x989680 ;  /* 0x009896800000895d */ /* 0x004fea0003900000 */
[----:B------:R-:W2:Y:S02]  /*7d30*/  @!P0 SYNCS.PHASECHK.TRANS64 P0, [R11+URZ], R6 ;  /* 0x000000060b0085a7 */ /* 0x000ea4000800007f */
[----:B--2---:R-:W-:Y:S05]  /*7d40*/  @!P0 BRA `(.L_x_205) ;  /* 0xfffffffc00f08947 */ /* 0x004fea000383ffff */
[----:B------:R-:W-:Y:S05]  /*7d50*/  BRA `(.L_x_232) ;  /* 0xfffffff400e47947 */ /* 0x000fea000383ffff */
.L_x_233:
[----:B------:R-:W-:-:S00]  /*7d60*/  BRA `(.L_x_233) ;  /* 0xfffffffc00fc7947 */ /* 0x000fc0000383ffff */
[----:B------:R-:W-:-:S00]  /*7d70*/  NOP ;  /* 0x0000000000007918 */ /* 0x000fc00000000000 */
        /* <DEDUP_REMOVED lines=8> */
.L_x_234:


//--------------------- .nv.global.init           --------------------------
	.section	.nv.global.init,"aw",@progbits
.nv.global.init:
	.type		$str$22,@object
	.size		$str$22,($str$23 - $str$22)
$str$22:
        /*0000*/ 	.byte	0x6b, 0x5f, 0x74, 0x69, 0x6c, 0x65, 0x5f, 0x63, 0x6f, 0x75, 0x6e, 0x74, 0x20, 0x3e, 0x3d, 0x20
        /*0010*/ 	.byte	0x31, 0x00
	.type		$str$23,@object
	.size		$str$23,(__unnamed_1 - $str$23)
$str$23:
        /*0012*/ 	.byte	0x2f, 0x74, 0x6d, 0x70, 0x2f, 0x63, 0x75, 0x74, 0x6c, 0x61, 0x73, 0x73, 0x5f, 0x73, 0x77, 0x65
        /*0022*/ 	.byte	0x65, 0x70, 0x5f, 0x73, 0x72, 0x63, 0x2f, 0x69, 0x6e, 0x63, 0x6c, 0x75, 0x64, 0x65, 0x2f, 0x63
        /*0032*/ 	.byte	0x75, 0x74, 0x6c, 0x61, 0x73, 0x73, 0x2f, 0x67, 0x65, 0x6d, 0x6d, 0x2f, 0x63, 0x6f, 0x6c, 0x6c
        /*0042*/ 	.byte	0x65, 0x63, 0x74, 0x69, 0x76, 0x65, 0x2f, 0x73, 0x6d, 0x39, 0x30, 0x5f, 0x6d, 0x6d, 0x61, 0x5f
        /*0052*/ 	.byte	0x74, 0x6d, 0x61, 0x5f, 0x67, 0x6d, 0x6d, 0x61, 0x5f, 0x73, 0x73, 0x5f, 0x77, 0x61, 0x72, 0x70
        /*0062*/ 	.byte	0x73, 0x70, 0x65, 0x63, 0x69, 0x61, 0x6c, 0x69, 0x7a, 0x65, 0x64, 0x2e, 0x68, 0x70, 0x70, 0x00
	.type		__unnamed_1,@object
	.size		__unnamed_1,(.L_0 - __unnamed_1)
__unnamed_1:
        /*0072*/ 	.byte	0x76, 0x6f, 0x69, 0x64, 0x20, 0x63, 0x75, 0x74, 0x6c, 0x61, 0x73, 0x73, 0x3a, 0x3a, 0x67, 0x65
        /* <DEDUP_REMOVED lines=173> */
.L_0:


//--------------------- .nv.shared._ZN7cutlass13device_kernelINS_4gemm6kernel13GemmUniversalIN4cute5tupleIJiiiiEEENS1_10collective13CollectiveMmaINS1_34MainloopSm90TmaGmmaWarpSpecializedILi18ENS5_IJNS4_1CILi2EEESB_NSA_ILi1EEEEEENS1_32KernelTmaWarpSpecializedPingpongEEENS5_IJNSA_ILi64EEENSA_ILi128EEESG_EEEaNS5_IJlSC_lEEEaSJ_NS4_8TiledMMAINS4_8MMA_AtomIJNS4_4SM904GMMA27MMA_64x128x32_S32S8S8_SS_TNEEEENS4_6LayoutINS5_IJSC_SC_SC_EEENS5_IJNSA_ILi0EEESS_SS_EEEEENS5_IJNS4_10UnderscoreESV_SV_EEEEENS4_23SM90_TMA_LOAD_MULTICASTENS4_14ComposedLayoutINS4_7SwizzleILi2ELi4ELi3EEENS4_18smem_ptr_flag_bitsILi8EEENSQ_INS5_IJNSA_ILi8EEESG_EEENS5_IJSG_SC_EEEEEEEvNS4_8identityESY_S18_vS19_EENS_8epilogue10collective6detail29Sm90TmaWarpSpecializedAdapterINS1C_15DefaultEpilogueIaSJ_SJ_NS1B_6thread17LinearCombinationIaLi1EiiLNS1G_9ScaleType4KindE0ELNS_15FloatRoundStyleE2EaEENS1_15EpilogueDefaultEEEEEvvEEEEvNT_6ParamsE --------------------------
	.section	.nv.shared._ZN7cutlass13device_kernelINS_4gemm6kernel13GemmUniversalIN4cute5tupleIJiiiiEEENS1_10collective13CollectiveMmaINS1_34MainloopSm90TmaGmmaWarpSpecializedILi18ENS5_IJNS4_1CILi2EEESB_NSA_ILi1EEEEEENS1_32KernelTmaWarpSpecializedPingpongEEENS5_IJNSA_ILi64EEENSA_ILi128EEESG_EEEaNS5_IJlSC_lEEEaSJ_NS4_8TiledMMAINS4_8MMA_AtomIJNS4_4SM904GMMA27MMA_64x128x32_S32S8S8_SS_TNEEEENS4_6LayoutINS5_IJSC_SC_SC_EEENS5_IJNSA_ILi0EEESS_SS_EEEEENS5_IJNS4_10UnderscoreESV_SV_EEEEENS4_23SM90_TMA_LOAD_MULTICASTENS4_14ComposedLayoutINS4_7SwizzleILi2ELi4ELi3EEENS4_18smem_ptr_flag_bitsILi8EEENSQ_INS5_IJNSA_ILi8EEESG_EEENS5_IJSG_SC_EEEEEEEvNS4_8identityESY_S18_vS19_EENS_8epilogue10collective6detail29Sm90TmaWarpSpecializedAdapterINS1C_15DefaultEpilogueIaSJ_SJ_NS1B_6thread17LinearCombinationIaLi1EiiLNS1G_9ScaleType4KindE0ELNS_15FloatRoundStyleE2EaEENS1_15EpilogueDefaultEEEEEvvEEEEvNT_6ParamsE,"aw",@nobits
	.sectionflags	@""
	.align	16
	.zero		1024


//--------------------- .nv.shared.reserved.0     --------------------------
	.section	.nv.shared.reserved.0,"aw",@nobits
	.weak		__nv_reservedSMEM_offset_0_alias
	.size		__nv_reservedSMEM_offset_0_alias, 0, 0
	.other		__nv_reservedSMEM_offset_0_alias,@"STO_CUDA_RESERVED_SHARED STV_DEFAULT"
__nv_reservedSMEM_offset_0_alias:
	.zero		0


//--------------------- .nv.global                --------------------------
	.section	.nv.global,"aw",@nobits
.nv.global:
	.type		_ZN39_INTERNAL_25257282_4_k_cu_994422fb_51194cute1_E,@object
	.size		_ZN39_INTERNAL_25257282_4_k_cu_994422fb_51194cute1_E,(_ZN39_INTERNAL_25257282_4_k_cu_994422fb_51194cuda3std3__45__cpo6cbeginE - _ZN39_INTERNAL_25257282_4_k_cu_994422fb_51194cute1_E)
_ZN39_INTERNAL_25257282_4_k_cu_994422fb_51194cute1_E:
	.zero		1
	.type		_ZN39_INTERNAL_25257282_4_k_cu_994422fb_51194cuda3std3__45__cpo6cbeginE,@object
	.size		_ZN39_INTERNAL_25257282_4_k_cu_994422fb_51194cuda3std3__45__cpo6cbeginE,(_ZN39_INTERNAL_25257282_4_k_cu_994422fb_51194cuda3std3__48in_placeE - _ZN39_INTERNAL_25257282_4_k_cu_994422fb_51194cuda3std3__45__cpo6cbeginE)
_ZN39_INTERNAL_25257282_4_k_cu_994422fb_51194cuda3std3__45__cpo6cbeginE:
	.zero		1
	.type		_ZN39_INTERNAL_25257282_4_k_cu_994422fb_51194cuda3std3__48in_placeE,@object
	.size		_ZN39_INTERNAL_25257282_4_k_cu_994422fb_51194cuda3std3__48in_placeE,(_ZN39_INTERNAL_25257282_4_k_cu_994422fb_51194cuda3std6ranges3__45__cpo9iter_moveE - _ZN39_INTERNAL_25257282_4_k_cu_994422fb_51194cuda3std3__48in_placeE)
_ZN39_INTERNAL_25257282_4_k_cu_994422fb_51194cuda3std3__48in_placeE:
	.zero		1
	.type		_ZN39_INTERNAL_25257282_4_k_cu_994422fb_51194cuda3std6ranges3__45__cpo9iter_moveE,@object
	.size		_ZN39_INTERNAL_25257282_4_k_cu_994422fb_51194cuda3std6ranges3__45__cpo9iter_moveE,(_ZN39_INTERNAL_25257282_4_k_cu_994422fb_51194cuda3std3__45__cpo5beginE - _ZN39_INTERNAL_25257282_4_k_cu_994422fb_51194cuda3std6ranges3__45__cpo9iter_moveE)
_ZN39_INTERNAL_25257282_4_k_cu_994422fb_51194cuda3std6ranges3__45__cpo9iter_moveE:
	.zero		1
	.type		_ZN39_INTERNAL_25257282_4_k_cu_994422fb_51194cuda3std3__45__cpo5beginE,@object
	.size		_ZN39_INTERNAL_25257282_4_k_cu_994422fb_51194cuda3std3__45__cpo5beginE,(_ZN39_INTERNAL_25257282_4_k_cu_994422fb_51194cuda3std3__441_GLOBAL__N__25257282_4_k_cu_994422fb_51196ignoreE - _ZN39_INTERNAL_25257282_4_k_cu_994422fb_51194cuda3std3__45__cpo5beginE)
_ZN39_INTERNAL_25257282_4_k_cu_994422fb_51194cuda3std3__45__cpo5beginE:
	.zero		1
	.type		_ZN39_INTERNAL_25257282_4_k_cu_994422fb_51194cuda3std3__441_GLOBAL__N__25257282_4_k_cu_994422fb_51196ignoreE,@object
	.size		_ZN39_INTERNAL_25257282_4_k_cu_994422fb_51194cuda3std3__441_GLOBAL__N__25257282_4_k_cu_994422fb_51196ignoreE,(_ZN39_INTERNAL_25257282_4_k_cu_994422fb_51194cute7productE - _ZN39_INTERNAL_25257282_4_k_cu_994422fb_51194cuda3std3__441_GLOBAL__N__25257282_4_k_cu_994422fb_51196ignoreE)
_ZN39_INTERNAL_25257282_4_k_cu_994422fb_51194cuda3std3__441_GLOBAL__N__25257282_4_k_cu_994422fb_51196ignoreE:
	.zero		1
	.type		_ZN39_INTERNAL_25257282_4_k_cu_994422fb_51194cute7productE,@object
	.size		_ZN39_INTERNAL_25257282_4_k_cu_994422fb_51194cute7productE,(_ZN39_INTERNAL_25257282_4_k_cu_994422fb_51194cuda3std3__45__cpo3endE - _ZN39_INTERNAL_25257282_4_k_cu_994422fb_51194cute7productE)
_ZN39_INTERNAL_25257282_4_k_cu_994422fb_51194cute7productE:
	.zero		1
	.type		_ZN39_INTERNAL_25257282_4_k_cu_994422fb_51194cuda3std3__45__cpo3endE,@object
	.size		_ZN39_INTERNAL_25257282_4_k_cu_994422fb_51194cuda3std3__45__cpo3endE,(_ZN39_INTERNAL_25257282_4_k_cu_994422fb_51194cuda3std3__419piecewise_constructE - _ZN39_INTERNAL_25257282_4_k_cu_994422fb_51194cuda3std3__45__cpo3endE)
_ZN39_INTERNAL_25257282_4_k_cu_994422fb_51194cuda3std3__45__cpo3endE:
	.zero		1
	.type		_ZN39_INTERNAL_25257282_4_k_cu_994422fb_51194cuda3std3__419piecewise_constructE,@object
	.size		_ZN39_INTERNAL_25257282_4_k_cu_994422fb_51194cuda3std3__419piecewise_constructE,(_ZN39_INTERNAL_25257282_4_k_cu_994422fb_51194cuda3std3__45__cpo4cendE - _ZN39_INTERNAL_25257282_4_k_cu_994422fb_51194cuda3std3__419piecewise_constructE)
_ZN39_INTERNAL_25257282_4_k_cu_994422fb_51194cuda3std3__419piecewise_constructE:
	.zero		1
	.type		_ZN39_INTERNAL_25257282_4_k_cu_994422fb_51194cuda3std3__45__cpo4cendE,@object
	.size		_ZN39_INTERNAL_25257282_4_k_cu_994422fb_51194cuda3std3__45__cpo4cendE,(_ZN39_INTERNAL_25257282_4_k_cu_994422fb_51194cuda3std6ranges3__45__cpo4swapE - _ZN39_INTERNAL_25257282_4_k_cu_994422fb_51194cuda3std3__45__cpo4cendE)
_ZN39_INTERNAL_25257282_4_k_cu_994422fb_51194cuda3std3__45__cpo4cendE:
	.zero		1
	.type		_ZN39_INTERNAL_25257282_4_k_cu_994422fb_51194cuda3std6ranges3__45__cpo4swapE,@object
	.size		_ZN39_INTERNAL_25257282_4_k_cu_994422fb_51194cuda3std6ranges3__45__cpo4swapE,(.L_8 - _ZN39_INTERNAL_25257282_4_k_cu_994422fb_51194cuda3std6ranges3__45__cpo4swapE)
_ZN39_INTERNAL_25257282_4_k_cu_994422fb_51194cuda3std6ranges3__45__cpo4swapE:
	.zero		1
.L_8:


//--------------------- .nv.constant0._ZN7cutlass13device_kernelINS_4gemm6kernel13GemmUniversalIN4cute5tupleIJiiiiEEENS1_10collective13CollectiveMmaINS1_34MainloopSm90TmaGmmaWarpSpecializedILi18ENS5_IJNS4_1CILi2EEESB_NSA_ILi1EEEEEENS1_32KernelTmaWarpSpecializedPingpongEEENS5_IJNSA_ILi64EEENSA_ILi128EEESG_EEEaNS5_IJlSC_lEEEaSJ_NS4_8TiledMMAINS4_8MMA_AtomIJNS4_4SM904GMMA27MMA_64x128x32_S32S8S8_SS_TNEEEENS4_6LayoutINS5_IJSC_SC_SC_EEENS5_IJNSA_ILi0EEESS_SS_EEEEENS5_IJNS4_10UnderscoreESV_SV_EEEEENS4_23SM90_TMA_LOAD_MULTICASTENS4_14ComposedLayoutINS4_7SwizzleILi2ELi4ELi3EEENS4_18smem_ptr_flag_bitsILi8EEENSQ_INS5_IJNSA_ILi8EEESG_EEENS5_IJSG_SC_EEEEEEEvNS4_8identityESY_S18_vS19_EENS_8epilogue10collective6detail29Sm90TmaWarpSpecializedAdapterINS1C_15DefaultEpilogueIaSJ_SJ_NS1B_6thread17LinearCombinationIaLi1EiiLNS1G_9ScaleType4KindE0ELNS_15FloatRoundStyleE2EaEENS1_15EpilogueDefaultEEEEEvvEEEEvNT_6ParamsE --------------------------
	.section	.nv.constant0._ZN7cutlass13device_kernelINS_4gemm6kernel13GemmUniversalIN4cute5tupleIJiiiiEEENS1_10collective13CollectiveMmaINS1_34MainloopSm90TmaGmmaWarpSpecializedILi18ENS5_IJNS4_1CILi2EEESB_NSA_ILi1EEEEEENS1_32KernelTmaWarpSpecializedPingpongEEENS5_IJNSA_ILi64EEENSA_ILi128EEESG_EEEaNS5_IJlSC_lEEEaSJ_NS4_8TiledMMAINS4_8MMA_AtomIJNS4_4SM904GMMA27MMA_64x128x32_S32S8S8_SS_TNEEEENS4_6LayoutINS5_IJSC_SC_SC_EEENS5_IJNSA_ILi0EEESS_SS_EEEEENS5_IJNS4_10UnderscoreESV_SV_EEEEENS4_23SM90_TMA_LOAD_MULTICASTENS4_14ComposedLayoutINS4_7SwizzleILi2ELi4ELi3EEENS4_18smem_ptr_flag_bitsILi8EEENSQ_INS5_IJNSA_ILi8EEESG_EEENS5_IJSG_SC_EEEEEEEvNS4_8identityESY_S18_vS19_EENS_8epilogue10collective6detail29Sm90TmaWarpSpecializedAdapterINS1C_15DefaultEpilogueIaSJ_SJ_NS1B_6thread17LinearCombinationIaLi1EiiLNS1G_9ScaleType4KindE0ELNS_15FloatRoundStyleE2EaEENS1_15EpilogueDefaultEEEEEvvEEEEvNT_6ParamsE,"a",@progbits
	.sectionflags	@""
	.align	4
.nv.constant0._ZN7cutlass13device_kernelINS_4gemm6kernel13GemmUniversalIN4cute5tupleIJiiiiEEENS1_10collective13CollectiveMmaINS1_34MainloopSm90TmaGmmaWarpSpecializedILi18ENS5_IJNS4_1CILi2EEESB_NSA_ILi1EEEEEENS1_32KernelTmaWarpSpecializedPingpongEEENS5_IJNSA_ILi64EEENSA_ILi128EEESG_EEEaNS5_IJlSC_lEEEaSJ_NS4_8TiledMMAINS4_8MMA_AtomIJNS4_4SM904GMMA27MMA_64x128x32_S32S8S8_SS_TNEEEENS4_6LayoutINS5_IJSC_SC_SC_EEENS5_IJNSA_ILi0EEESS_SS_EEEEENS5_IJNS4_10UnderscoreESV_SV_EEEEENS4_23SM90_TMA_LOAD_MULTICASTENS4_14ComposedLayoutINS4_7SwizzleILi2ELi4ELi3EEENS4_18smem_ptr_flag_bitsILi8EEENSQ_INS5_IJNSA_ILi8EEESG_EEENS5_IJSG_SC_EEEEEEEvNS4_8identityESY_S18_vS19_EENS_8epilogue10collective6detail29Sm90TmaWarpSpecializedAdapterINS1C_15DefaultEpilogueIaSJ_SJ_NS1B_6thread17LinearCombinationIaLi1EiiLNS1G_9ScaleType4KindE0ELNS_15FloatRoundStyleE2EaEENS1_15EpilogueDefaultEEEEEvvEEEEvNT_6ParamsE:
	.zero		1664


//--------------------- SYMBOLS --------------------------

	.type		.nv.reservedSmem.offset0,@object
	.size		.nv.reservedSmem.offset0,0x4
	.type		__assertfail,@function
